	.headerflags	@"EF_CUDA_TEXMODE_UNIFIED EF_CUDA_64BIT_ADDRESS EF_CUDA_SM86 EF_CUDA_VIRTUAL_SM(EF_CUDA_SM86)"
	.elftype	@"ET_EXEC"


//--------------------- .nv.info                  --------------------------
	.section	.nv.info,"",@"SHT_CUDA_INFO"
	.align	4


	//----- nvinfo : EIATTR_REGCOUNT
	.align		4
        /*0000*/ 	.byte	0x04, 0x2f
        /*0002*/ 	.short	(.L_2 - .L_1)
	.align		4
.L_1:
        /*0004*/ 	.word	index@(triton__0d1d2d3d4d5d6de7)
        /*0008*/ 	.word	0x00000040


	//----- nvinfo : EIATTR_MAX_STACK_SIZE
	.align		4
.L_2:
        /*000c*/ 	.byte	0x04, 0x23
        /*000e*/ 	.short	(.L_4 - .L_3)
	.align		4
.L_3:
        /*0010*/ 	.word	index@(triton__0d1d2d3d4d5d6de7)
        /*0014*/ 	.word	0x00000000


	//----- nvinfo : EIATTR_MIN_STACK_SIZE
	.align		4
.L_4:
        /*0018*/ 	.byte	0x04, 0x12
        /*001a*/ 	.short	(.L_6 - .L_5)
	.align		4
.L_5:
        /*001c*/ 	.word	index@(triton__0d1d2d3d4d5d6de7)
        /*0020*/ 	.word	0x00000000


	//----- nvinfo : EIATTR_FRAME_SIZE
	.align		4
.L_6:
        /*0024*/ 	.byte	0x04, 0x11
        /*0026*/ 	.short	(.L_8 - .L_7)
	.align		4
.L_7:
        /*0028*/ 	.word	index@(triton__0d1d2d3d4d5d6de7)
        /*002c*/ 	.word	0x00000000
.L_8:


//--------------------- .nv.info.triton__0d1d2d3d4d5d6de7 --------------------------
	.section	.nv.info.triton__0d1d2d3d4d5d6de7,"",@"SHT_CUDA_INFO"
	.align	4


	//----- nvinfo : EIATTR_CUDA_API_VERSION
	.align		4
        /*0000*/ 	.byte	0x04, 0x37
        /*0002*/ 	.short	(.L_10 - .L_9)
.L_9:
        /*0004*/ 	.word	0x0000007b


	//----- nvinfo : EIATTR_SW2861232_WAR
	.align		4
.L_10:
        /*0008*/ 	.byte	0x01, 0x35
	.zero		2


	//----- nvinfo : EIATTR_PARAM_CBANK
	.align		4
        /*000c*/ 	.byte	0x04, 0x0a
        /*000e*/ 	.short	(.L_12 - .L_11)
	.align		4
.L_11:
        /*0010*/ 	.word	index@(.nv.constant0.triton__0d1d2d3d4d5d6de7)
        /*0014*/ 	.short	0x0160
        /*0016*/ 	.short	0x0038


	//----- nvinfo : EIATTR_CBANK_PARAM_SIZE
	.align		4
.L_12:
        /*0018*/ 	.byte	0x03, 0x19
        /*001a*/ 	.short	0x0038


	//----- nvinfo : EIATTR_KPARAM_INFO
	.align		4
        /*001c*/ 	.byte	0x04, 0x17
        /*001e*/ 	.short	(.L_14 - .L_13)
.L_13:
        /*0020*/ 	.word	0x00000000
        /*0024*/ 	.short	0x0007
        /*0026*/ 	.short	0x0034
        /*0028*/ 	.byte	0x00, 0xf0, 0x11, 0x00


	//----- nvinfo : EIATTR_KPARAM_INFO
	.align		4
.L_14:
        /*002c*/ 	.byte	0x04, 0x17
        /*002e*/ 	.short	(.L_16 - .L_15)
.L_15:
        /*0030*/ 	.word	0x00000000
        /*0034*/ 	.short	0x0006
        /*0036*/ 	.short	0x0030
        /*0038*/ 	.byte	0x00, 0xf0, 0x11, 0x00


	//----- nvinfo : EIATTR_KPARAM_INFO
	.align		4
.L_16:
        /*003c*/ 	.byte	0x04, 0x17
        /*003e*/ 	.short	(.L_18 - .L_17)
.L_17:
        /*0040*/ 	.word	0x00000000
        /*0044*/ 	.short	0x0005
        /*0046*/ 	.short	0x0028
        /*0048*/ 	.byte	0x00, 0xf0, 0x21, 0x00


	//----- nvinfo : EIATTR_KPARAM_INFO
	.align		4
.L_18:
        /*004c*/ 	.byte	0x04, 0x17
        /*004e*/ 	.short	(.L_20 - .L_19)
.L_19:
        /*0050*/ 	.word	0x00000000
        /*0054*/ 	.short	0x0004
        /*0056*/ 	.short	0x0020
        /*0058*/ 	.byte	0x00, 0xf0, 0x21, 0x00


	//----- nvinfo : EIATTR_KPARAM_INFO
	.align		4
.L_20:
        /*005c*/ 	.byte	0x04, 0x17
        /*005e*/ 	.short	(.L_22 - .L_21)
.L_21:
        /*0060*/ 	.word	0x00000000
        /*0064*/ 	.short	0x0003
        /*0066*/ 	.short	0x0018
        /*0068*/ 	.byte	0x00, 0xf0, 0x21, 0x00


	//----- nvinfo : EIATTR_KPARAM_INFO
	.align		4
.L_22:
        /*006c*/ 	.byte	0x04, 0x17
        /*006e*/ 	.short	(.L_24 - .L_23)
.L_23:
        /*0070*/ 	.word	0x00000000
        /*0074*/ 	.short	0x0002
        /*0076*/ 	.short	0x0010
        /*0078*/ 	.byte	0x00, 0xf0, 0x21, 0x00


	//----- nvinfo : EIATTR_KPARAM_INFO
	.align		4
.L_24:
        /*007c*/ 	.byte	0x04, 0x17
        /*007e*/ 	.short	(.L_26 - .L_25)
.L_25:
        /*0080*/ 	.word	0x00000000
        /*0084*/ 	.short	0x0001
        /*0086*/ 	.short	0x0008
        /*0088*/ 	.byte	0x00, 0xf0, 0x21, 0x00


	//----- nvinfo : EIATTR_KPARAM_INFO
	.align		4
.L_26:
        /*008c*/ 	.byte	0x04, 0x17
        /*008e*/ 	.short	(.L_28 - .L_27)
.L_27:
        /*0090*/ 	.word	0x00000000
        /*0094*/ 	.short	0x0000
        /*0096*/ 	.short	0x0000
        /*0098*/ 	.byte	0x00, 0xf0, 0x21, 0x00


	//----- nvinfo : EIATTR_MAXREG_COUNT
	.align		4
.L_28:
        /*009c*/ 	.byte	0x03, 0x1b
        /*009e*/ 	.short	0x00ff


	//----- nvinfo : EIATTR_EXIT_INSTR_OFFSETS
	.align		4
        /*00a0*/ 	.byte	0x04, 0x1c
        /*00a2*/ 	.short	(.L_30 - .L_29)


	//   ....[0]....
.L_29:
        /*00a4*/ 	.word	0x00001d70


	//   ....[1]....
        /*00a8*/ 	.word	0x00001d90


	//----- nvinfo : EIATTR_CTAIDZ_USED
	.align		4
.L_30:
        /*00ac*/ 	.byte	0x01, 0x04
	.zero		2


	//----- nvinfo : EIATTR_MAX_THREADS
	.align		4
        /*00b0*/ 	.byte	0x04, 0x05
        /*00b2*/ 	.short	(.L_32 - .L_31)
.L_31:
        /*00b4*/ 	.word	0x00000100
        /*00b8*/ 	.word	0x00000001
        /*00bc*/ 	.word	0x00000001
.L_32:


//--------------------- .nv.rel.action            --------------------------
	.section	.nv.rel.action,"",@"SHT_CUDA_RELOCINFO"
	.align	8
	.sectionentsize	8
        /*0000*/ 	.byte	0x73, 0x00, 0x00, 0x00, 0x00, 0x00, 0x00, 0x00, 0x00, 0x00, 0x00, 0x11, 0x25, 0x00, 0x05, 0x36


//--------------------- .nv.constant0.triton__0d1d2d3d4d5d6de7 --------------------------
	.section	.nv.constant0.triton__0d1d2d3d4d5d6de7,"a",@progbits
	.align	4
.nv.constant0.triton__0d1d2d3d4d5d6de7:
	.zero		408


//--------------------- .text.triton__0d1d2d3d4d5d6de7 --------------------------
	.section	.text.triton__0d1d2d3d4d5d6de7,"ax",@progbits
	.sectionflags	@"SHF_BARRIERS=1"
	.sectioninfo	@"SHI_REGISTERS=64"
	.align	128
        .global         triton__0d1d2d3d4d5d6de7
        .type           triton__0d1d2d3d4d5d6de7,@function
        .size           triton__0d1d2d3d4d5d6de7,(.L_x_1 - triton__0d1d2d3d4d5d6de7)
        .other          triton__0d1d2d3d4d5d6de7,@"STO_CUDA_ENTRY STV_DEFAULT"
triton__0d1d2d3d4d5d6de7:
.text.triton__0d1d2d3d4d5d6de7:
[----:B------:R-:W-:-:S02]  /*0000*/  MOV R1, c[0x0][0x28] ;  /* 0x00000a0000017a02 */ /* 0x000fc40000000f00 */
[----:B------:R-:W0:Y:S01]  /*0010*/  S2R R0, SR_CTAID.Z ;  /* 0x0000000000007919 */ /* 0x000e220000002700 */
[----:B------:R-:W1:Y:S01]  /*0020*/  S2UR UR4, SR_CTAID.Y ;  /* 0x00000000000479c3 */ /* 0x000e620000002600 */
[----:B------:R-:W-:Y:S01]  /*0030*/  CS2R R8, SRZ ;  /* 0x0000000000087805 */ /* 0x000fe2000001ff00 */
[----:B------:R-:W-:Y:S01]  /*0040*/  CS2R R10, SRZ ;  /* 0x00000000000a7805 */ /* 0x000fe2000001ff00 */
[----:B------:R-:W2:Y:S01]  /*0050*/  S2R R21, SR_TID.X ;  /* 0x0000000000157919 */ /* 0x000ea20000002100 */
[----:B------:R-:W-:-:S03]  /*0060*/  CS2R R12, SRZ ;  /* 0x00000000000c7805 */ /* 0x000fc6000001ff00 */
[----:B------:R-:W3:Y:S01]  /*0070*/  S2R R25, SR_CTAID.X ;  /* 0x0000000000197919 */ /* 0x000ee20000002500 */
[----:B0-----:R-:W-:Y:S01]  /*0080*/  IADD3 R0, R0, 0x1, RZ ;  /* 0x0000000100007810 */ /* 0x001fe20007ffe0ff */
[----:B--2---:R-:W-:Y:S01]  /*0090*/  IMAD.SHL.U32 R23, R21, 0x4, RZ ;  /* 0x0000000415177824 */ /* 0x004fe200078e00ff */
[----:B------:R-:W-:-:S03]  /*00a0*/  SHF.R.U32.HI R57, RZ, 0x5, R21 ;  /* 0x00000005ff397819 */ /* 0x000fc60000011615 */
[----:B-1----:R-:W-:Y:S01]  /*00b0*/  IMAD R24, R0, UR4, RZ ;  /* 0x0000000400187c24 */ /* 0x002fe2000f8e02ff */
[----:B------:R-:W-:Y:S01]  /*00c0*/  SHF.R.U32.HI R2, RZ, 0x4, R21 ;  /* 0x00000004ff027819 */ /* 0x000fe20000011615 */
[----:B------:R-:W-:Y:S01]  /*00d0*/  ULDC.64 UR4, c[0x0][0x118] ;  /* 0x0000460000047ab9 */ /* 0x000fe20000000a00 */
[----:B------:R-:W-:Y:S02]  /*00e0*/  LOP3.LUT R23, R23, 0x3c, RZ, 0xc0, !PT ;  /* 0x0000003c17177812 */ /* 0x000fe400078ec0ff */
[----:B------:R-:W-:Y:S02]  /*00f0*/  SHF.L.U32 R0, R24, 0x6, RZ ;  /* 0x0000000618007819 */ /* 0x000fe400000006ff */
[----:B------:R-:W-:Y:S02]  /*0100*/  SGXT.U32 R57, R57, 0x3 ;  /* 0x000000033939781a */ /* 0x000fe40000000000 */
[----:B------:R-:W-:Y:S02]  /*0110*/  LOP3.LUT R4, R0, R23, RZ, 0xfc, !PT ;  /* 0x0000001700047212 */ /* 0x000fe400078efcff */
[----:B------:R-:W-:-:S02]  /*0120*/  SGXT.U32 R2, R2, 0x1 ;  /* 0x000000010202781a */ /* 0x000fc40000000000 */
[----:B------:R-:W-:Y:S02]  /*0130*/  SHF.R.S32.HI R3, RZ, 0x1f, R4 ;  /* 0x0000001fff037819 */ /* 0x000fe40000011404 */
[----:B---3--:R-:W-:Y:S02]  /*0140*/  SHF.L.U32 R25, R25, 0x6, RZ ;  /* 0x0000000619197819 */ /* 0x008fe400000006ff */
[----:B------:R-:W-:Y:S01]  /*0150*/  LEA.HI R5, R3, R4, RZ, 0x7 ;  /* 0x0000000403057211 */ /* 0x000fe200078f38ff */
[----:B------:R-:W-:Y:S01]  /*0160*/  IMAD.SHL.U32 R3, R57, 0x2, RZ ;  /* 0x0000000239037824 */ /* 0x000fe200078e00ff */
[----:B------:R-:W-:Y:S02]  /*0170*/  ISETP.GE.AND P0, PT, R4, c[0x0][0x190], PT ;  /* 0x0000640004007a0c */ /* 0x000fe40003f06270 */
[----:B------:R-:W-:Y:S02]  /*0180*/  LOP3.LUT R7, R5, 0xffffff80, RZ, 0xc0, !PT ;  /* 0xffffff8005077812 */ /* 0x000fe400078ec0ff */
[----:B------:R-:W-:-:S02]  /*0190*/  LOP3.LUT R22, R3, R2, RZ, 0xfc, !PT ;  /* 0x0000000203167212 */ /* 0x000fc400078efcff */
[----:B------:R-:W-:Y:S01]  /*01a0*/  SHF.R.S32.HI R5, RZ, 0x7, R5 ;  /* 0x00000007ff057819 */ /* 0x000fe20000011405 */
[----:B------:R-:W-:Y:S01]  /*01b0*/  IMAD.IADD R2, R4, 0x1, -R7 ;  /* 0x0000000104027824 */ /* 0x000fe200078e0a07 */
[----:B------:R-:W-:-:S03]  /*01c0*/  LOP3.LUT R3, R25, R22, RZ, 0xfc, !PT ;  /* 0x0000001619037212 */ /* 0x000fc600078efcff */
[----:B------:R-:W-:Y:S01]  /*01d0*/  IMAD R20, R5, 0x1900, R2 ;  /* 0x0000190005147824 */ /* 0x000fe200078e0202 */
[C---:B------:R-:W-:Y:S02]  /*01e0*/  ISETP.LT.AND P1, PT, R3.reuse, 0x32, !P0 ;  /* 0x000000320300780c */ /* 0x040fe40004721270 */
[----:B------:R-:W-:Y:S01]  /*01f0*/  MOV R2, 0x4 ;  /* 0x0000000400027802 */ /* 0x000fe20000000f00 */
[----:B------:R-:W-:Y:S01]  /*0200*/  IMAD R5, R3, 0x80, R20 ;  /* 0x0000008003057824 */ /* 0x000fe200078e0214 */
[----:B------:R-:W-:-:S03]  /*0210*/  LOP3.LUT R3, R25, 0x10, R22, 0xfe, !PT ;  /* 0x0000001019037812 */ /* 0x000fc600078efe16 */
[----:B------:R-:W-:Y:S01]  /*0220*/  IMAD.WIDE R4, R5, R2, c[0x0][0x160] ;  /* 0x0000580005047625 */ /* 0x000fe200078e0202 */
[----:B------:R-:W-:Y:S02]  /*0230*/  LOP3.LUT R6, R25, 0x20, R22, 0xfe, !PT ;  /* 0x0000002019067812 */ /* 0x000fe400078efe16 */
[----:B------:R-:W-:-:S03]  /*0240*/  LEA R27, R3, R20, 0x7 ;  /* 0x00000014031b7211 */ /* 0x000fc600078e38ff */
[----:B------:R0:W2:Y:S01]  /*0250*/  @P1 LDG.E.EL.128 R8, [R4.64] ;  /* 0x0000000404081981 */ /* 0x0000a2000c2e1d00 */
[----:B------:R-:W-:Y:S01]  /*0260*/  ISETP.LT.AND P1, PT, R3, 0x32, !P0 ;  /* 0x000000320300780c */ /* 0x000fe20004721270 */
[----:B------:R-:W-:Y:S01]  /*0270*/  CS2R R14, SRZ ;  /* 0x00000000000e7805 */ /* 0x000fe2000001ff00 */
[----:B------:R-:W-:Y:S01]  /*0280*/  LOP3.LUT R3, R25, 0x30, R22, 0xfe, !PT ;  /* 0x0000003019037812 */ /* 0x000fe200078efe16 */
[----:B------:R-:W-:Y:S01]  /*0290*/  IMAD.WIDE R26, R27, R2, c[0x0][0x160] ;  /* 0x000058001b1a7625 */ /* 0x000fe200078e0202 */
[C---:B------:R-:W-:Y:S01]  /*02a0*/  ISETP.LT.AND P2, PT, R6.reuse, 0x32, !P0 ;  /* 0x000000320600780c */ /* 0x040fe20004741270 */
[----:B------:R-:W-:Y:S01]  /*02b0*/  CS2R R16, SRZ ;  /* 0x0000000000107805 */ /* 0x000fe2000001ff00 */
[C---:B------:R-:W-:Y:S01]  /*02c0*/  ISETP.LT.AND P0, PT, R3.reuse, 0x32, !P0 ;  /* 0x000000320300780c */ /* 0x040fe20004701270 */
[----:B------:R-:W-:Y:S01]  /*02d0*/  IMAD R31, R3, 0x80, R20 ;  /* 0x00000080031f7824 */ /* 0x000fe200078e0214 */
[----:B------:R-:W-:Y:S01]  /*02e0*/  LEA R29, R6, R20, 0x7 ;  /* 0x00000014061d7211 */ /* 0x000fe200078e38ff */
[----:B0-----:R-:W-:Y:S01]  /*02f0*/  CS2R R4, SRZ ;  /* 0x0000000000047805 */ /* 0x001fe2000001ff00 */
[----:B------:R-:W-:Y:S01]  /*0300*/  CS2R R6, SRZ ;  /* 0x0000000000067805 */ /* 0x000fe2000001ff00 */
[-C--:B------:R-:W-:Y:S01]  /*0310*/  IMAD.WIDE R30, R31, R2.reuse, c[0x0][0x160] ;  /* 0x000058001f1e7625 */ /* 0x080fe200078e0202 */
[----:B------:R-:W-:Y:S01]  /*0320*/  CS2R R18, SRZ ;  /* 0x0000000000127805 */ /* 0x000fe2000001ff00 */
[----:B------:R0:W3:Y:S02]  /*0330*/  @P1 LDG.E.EL.128 R12, [R26.64] ;  /* 0x000000041a0c1981 */ /* 0x0000e4000c2e1d00 */
[----:B------:R-:W-:-:S04]  /*0340*/  IMAD.WIDE R28, R29, R2, c[0x0][0x160] ;  /* 0x000058001d1c7625 */ /* 0x000fc800078e0202 */
[----:B------:R1:W4:Y:S04]  /*0350*/  @P0 LDG.E.EL.128 R4, [R30.64] ;  /* 0x000000041e040981 */ /* 0x000328000c2e1d00 */
[----:B------:R5:W4:Y:S01]  /*0360*/  @P2 LDG.E.EL.128 R16, [R28.64] ;  /* 0x000000041c102981 */ /* 0x000b22000c2e1d00 */
[----:B------:R-:W-:-:S04]  /*0370*/  LOP3.LUT R20, R0, R57, RZ, 0xfc, !PT ;  /* 0x0000003900147212 */ /* 0x000fc800078efcff */
[----:B------:R-:W-:-:S04]  /*0380*/  SHF.R.S32.HI R3, RZ, 0x1f, R20 ;  /* 0x0000001fff037819 */ /* 0x000fc80000011414 */
[----:B------:R-:W-:Y:S02]  /*0390*/  LEA.HI R3, R3, R20, RZ, 0x4 ;  /* 0x0000001403037211 */ /* 0x000fe400078f20ff */
[----:B------:R-:W-:Y:S02]  /*03a0*/  SHF.R.S32.HI R47, RZ, 0x19, R24 ;  /* 0x00000019ff2f7819 */ /* 0x000fe40000011418 */
[----:B0-----:R-:W-:Y:S02]  /*03b0*/  SHF.R.S32.HI R26, RZ, 0x4, R3 ;  /* 0x00000004ff1a7819 */ /* 0x001fe40000011403 */
[----:B------:R-:W-:Y:S01]  /*03c0*/  SHF.L.U32 R52, R21, 0x1, RZ ;  /* 0x0000000115347819 */ /* 0x000fe200000006ff */
[----:B------:R-:W-:Y:S01]  /*03d0*/  IMAD R22, R23, 0x41, R22 ;  /* 0x0000004117167824 */ /* 0x000fe200078e0216 */
[----:B------:R-:W-:Y:S02]  /*03e0*/  LEA.HI R24, R26, R26, RZ, 0x3 ;  /* 0x0000001a1a187211 */ /* 0x000fe400078f18ff */
[----:B------:R-:W-:-:S02]  /*03f0*/  SGXT R47, R47, 0x1 ;  /* 0x000000012f2f781a */ /* 0x000fc40000000200 */
[----:B------:R-:W-:Y:S02]  /*0400*/  LOP3.LUT R52, R52, 0x3e, RZ, 0xe2, !PT ;  /* 0x0000003e34347812 */ /* 0x000fe400078ee2ff */
[----:B------:R-:W-:Y:S02]  /*0410*/  LOP3.LUT R27, R24, 0xfffffff8, RZ, 0xc0, !PT ;  /* 0xfffffff8181b7812 */ /* 0x000fe400078ec0ff */
[----:B------:R-:W-:Y:S02]  /*0420*/  LEA.HI R24, R47, R20, RZ, 0x7 ;  /* 0x000000142f187211 */ /* 0x000fe400078f38ff */
[----:B------:R-:W-:Y:S02]  /*0430*/  IADD3 R27, R26, -R27, RZ ;  /* 0x8000001b1a1b7210 */ /* 0x000fe40007ffe0ff */
[----:B------:R-:W-:Y:S02]  /*0440*/  SHF.R.S32.HI R24, RZ, 0x7, R24 ;  /* 0x00000007ff187819 */ /* 0x000fe40000011418 */
[----:B------:R-:W-:-:S03]  /*0450*/  LOP3.LUT R44, R0, 0x8, R57, 0xfe, !PT ;  /* 0x00000008002c7812 */ /* 0x000fc600078efe39 */
[----:B------:R-:W-:Y:S01]  /*0460*/  IMAD R24, R24, 0x190, R27 ;  /* 0x0000019018187824 */ /* 0x000fe200078e021b */
[----:B------:R-:W-:Y:S01]  /*0470*/  LOP3.LUT R46, R0, 0x10, R57, 0xfe, !PT ;  /* 0x00000010002e7812 */ /* 0x000fe200078efe39 */
[----:B------:R-:W-:Y:S01]  /*0480*/  CS2R R36, SRZ ;  /* 0x0000000000247805 */ /* 0x000fe2000001ff00 */
[----:B-1----:R-:W-:Y:S01]  /*0490*/  CS2R R30, SRZ ;  /* 0x00000000001e7805 */ /* 0x002fe2000001ff00 */
[----:B------:R-:W-:Y:S02]  /*04a0*/  LOP3.LUT R3, R3, 0xfffffff0, RZ, 0xc0, !PT ;  /* 0xfffffff003037812 */ /* 0x000fe400078ec0ff */
[C---:B------:R-:W-:Y:S02]  /*04b0*/  ISETP.GE.AND P1, PT, R20.reuse, c[0x0][0x190], PT ;  /* 0x0000640014007a0c */ /* 0x040fe40003f26270 */
[----:B------:R-:W-:Y:S02]  /*04c0*/  MOV R21, RZ ;  /* 0x000000ff00157202 */ /* 0x000fe40000000f00 */
[----:B------:R-:W-:-:S02]  /*04d0*/  IADD3 R3, R20, -R3, RZ ;  /* 0x8000000314037210 */ /* 0x000fc40007ffe0ff */
[----:B------:R-:W-:Y:S01]  /*04e0*/  MOV R34, RZ ;  /* 0x000000ff00227202 */ /* 0x000fe20000000f00 */
[----:B------:R-:W-:Y:S01]  /*04f0*/  IMAD.MOV.U32 R50, RZ, RZ, RZ ;  /* 0x000000ffff327224 */ /* 0x000fe200078e00ff */
[----:B-----5:R-:W-:Y:S01]  /*0500*/  CS2R R28, SRZ ;  /* 0x00000000001c7805 */ /* 0x020fe2000001ff00 */
[----:B------:R-:W-:Y:S01]  /*0510*/  ISETP.GE.AND P2, PT, R44, c[0x0][0x190], PT ;  /* 0x000064002c007a0c */ /* 0x000fe20003f46270 */
[----:B------:R-:W-:Y:S01]  /*0520*/  CS2R R42, SRZ ;  /* 0x00000000002a7805 */ /* 0x000fe2000001ff00 */
[----:B--2---:R0:W-:Y:S02]  /*0530*/  STS [R22.X4+0x30c], R11 ;  /* 0x00030c0b16007388 */ /* 0x0041e40000004800 */
[----:B0-----:R-:W-:-:S05]  /*0540*/  IMAD.IADD R11, R52, 0x1, R25 ;  /* 0x00000001340b7824 */ /* 0x001fca00078e0219 */
[C---:B------:R-:W-:Y:S01]  /*0550*/  ISETP.GE.AND P0, PT, R11.reuse, 0x32, PT ;  /* 0x000000320b00780c */ /* 0x040fe20003f06270 */
[----:B---3--:R0:W-:Y:S03]  /*0560*/  STS [R22.X4+0x34c], R15 ;  /* 0x00034c0f16007388 */ /* 0x0081e60000004800 */
[----:B------:R-:W-:Y:S01]  /*0570*/  ISETP.LT.AND P3, PT, R20, c[0x0][0x190], !P0 ;  /* 0x0000640014007a0c */ /* 0x000fe20004761270 */
[----:B------:R1:W-:Y:S01]  /*0580*/  STS [R22.X4+0x104], R9 ;  /* 0x0001040916007388 */ /* 0x0003e20000004800 */
[----:B0-----:R-:W-:-:S03]  /*0590*/  LEA R15, R11, R24, 0x3 ;  /* 0x000000180b0f7211 */ /* 0x001fc600078e18ff */
[----:B------:R0:W-:Y:S01]  /*05a0*/  STS [R22.X4+0x144], R13 ;  /* 0x0001440d16007388 */ /* 0x0001e20000004800 */
[----:B-1----:R-:W-:-:S03]  /*05b0*/  SHF.R.S32.HI R9, RZ, 0x1f, R44 ;  /* 0x0000001fff097819 */ /* 0x002fc6000001142c */
[----:B----4-:R-:W-:Y:S04]  /*05c0*/  STS [R22.X4+0xc0], R4 ;  /* 0x0000c00416007388 */ /* 0x010fe80000004800 */
[----:B------:R1:W-:Y:S01]  /*05d0*/  STS [R22.X4+0x1c4], R5 ;  /* 0x0001c40516007388 */ /* 0x0003e20000004800 */
[----:B0-----:R-:W-:Y:S02]  /*05e0*/  LEA.HI R13, R9, R44, RZ, 0x4 ;  /* 0x0000002c090d7211 */ /* 0x001fe400078f20ff */
[----:B------:R-:W-:Y:S01]  /*05f0*/  SHF.R.S32.HI R9, RZ, 0x1f, R46 ;  /* 0x0000001fff097819 */ /* 0x000fe2000001142e */
[----:B------:R-:W-:Y:S01]  /*0600*/  STS [R22.X4], R8 ;  /* 0x0000000816007388 */ /* 0x000fe20000004800 */
[----:B-1----:R-:W-:-:S03]  /*0610*/  IMAD.WIDE R4, R15, R2, c[0x0][0x168] ;  /* 0x00005a000f047625 */ /* 0x002fc600078e0202 */
[----:B------:R-:W-:Y:S04]  /*0620*/  STS [R22.X4+0x208], R10 ;  /* 0x0002080a16007388 */ /* 0x000fe80000004800 */
[----:B------:R-:W-:Y:S04]  /*0630*/  STS [R22.X4+0x40], R12 ;  /* 0x0000400c16007388 */ /* 0x000fe80000004800 */
[----:B------:R-:W-:Y:S04]  /*0640*/  STS [R22.X4+0x248], R14 ;  /* 0x0002480e16007388 */ /* 0x000fe80000004800 */
[----:B------:R0:W-:Y:S04]  /*0650*/  STS [R22.X4+0x80], R16 ;  /* 0x0000801016007388 */ /* 0x0001e80000004800 */
[----:B------:R-:W-:Y:S04]  /*0660*/  STS [R22.X4+0x184], R17 ;  /* 0x0001841116007388 */ /* 0x000fe80000004800 */
[----:B------:R-:W-:Y:S01]  /*0670*/  STS [R22.X4+0x288], R18 ;  /* 0x0002881216007388 */ /* 0x000fe20000004800 */
[----:B0-----:R-:W-:-:S03]  /*0680*/  LEA.HI R16, R9, R46, RZ, 0x4 ;  /* 0x0000002e09107211 */ /* 0x001fc600078f20ff */
[----:B------:R-:W-:Y:S01]  /*0690*/  STS [R22.X4+0x38c], R19 ;  /* 0x00038c1316007388 */ /* 0x000fe20000004800 */
[----:B------:R-:W-:-:S03]  /*06a0*/  IMAD.WIDE R8, R15, R2, c[0x0][0x170] ;  /* 0x00005c000f087625 */ /* 0x000fc600078e0202 */
[----:B------:R-:W-:Y:S04]  /*06b0*/  STS [R22.X4+0x2c8], R6 ;  /* 0x0002c80616007388 */ /* 0x000fe80000004800 */
[----:B------:R-:W-:Y:S04]  /*06c0*/  STS [R22.X4+0x3cc], R7 ;  /* 0x0003cc0716007388 */ /* 0x000fe80000004800 */
[----:B------:R-:W-:Y:S06]  /*06d0*/  BAR.SYNC 0x0 ;  /* 0x0000000000007b1d */ /* 0x000fec0000000000 */
[----:B------:R0:W2:Y:S04]  /*06e0*/  @P3 LDG.E.EL R37, [R4.64] ;  /* 0x0000000404253981 */ /* 0x0000a8000c2e1900 */
[----:B------:R1:W3:Y:S01]  /*06f0*/  @P3 LDG.E.EL R30, [R8.64] ;  /* 0x00000004081e3981 */ /* 0x0002e2000c2e1900 */
[----:B------:R-:W-:-:S02]  /*0700*/  SHF.R.S32.HI R10, RZ, 0x4, R13 ;  /* 0x00000004ff0a7819 */ /* 0x000fc4000001140d */
[----:B------:R-:W-:Y:S02]  /*0710*/  LEA R35, R11, 0x8, 0x3 ;  /* 0x000000080b237811 */ /* 0x000fe400078e18ff */
[----:B------:R-:W-:Y:S02]  /*0720*/  LEA.HI R14, R10, R10, RZ, 0x3 ;  /* 0x0000000a0a0e7211 */ /* 0x000fe400078f18ff */
[----:B0-----:R-:W-:Y:S02]  /*0730*/  LEA.HI R4, R47, R44, RZ, 0x7 ;  /* 0x0000002c2f047211 */ /* 0x001fe400078f38ff */
[----:B------:R-:W-:Y:S01]  /*0740*/  LOP3.LUT R7, R14, 0xfffffff8, RZ, 0xc0, !PT ;  /* 0xfffffff80e077812 */ /* 0x000fe200078ec0ff */
[----:B------:R-:W-:Y:S01]  /*0750*/  IMAD.IADD R17, R35, 0x1, R24 ;  /* 0x0000000123117824 */ /* 0x000fe200078e0218 */
[----:B------:R-:W-:Y:S02]  /*0760*/  LEA.HI R5, R47, R46, RZ, 0x7 ;  /* 0x0000002e2f057211 */ /* 0x000fe400078f38ff */
[----:B------:R-:W-:-:S02]  /*0770*/  IADD3 R7, R10, -R7, RZ ;  /* 0x800000070a077210 */ /* 0x000fc40007ffe0ff */
[----:B------:R-:W-:Y:S02]  /*0780*/  SHF.R.S32.HI R10, RZ, 0x7, R4 ;  /* 0x00000007ff0a7819 */ /* 0x000fe40000011404 */
[----:B------:R-:W-:Y:S01]  /*0790*/  SHF.R.S32.HI R56, RZ, 0x7, R5 ;  /* 0x00000007ff387819 */ /* 0x000fe20000011405 */
[----:B------:R-:W-:Y:S01]  /*07a0*/  IMAD.WIDE R4, R17, R2, c[0x0][0x168] ;  /* 0x00005a0011047625 */ /* 0x000fe200078e0202 */
[----:B------:R-:W-:-:S03]  /*07b0*/  SHF.R.S32.HI R6, RZ, 0x4, R16 ;  /* 0x00000004ff067819 */ /* 0x000fc60000011410 */
[----:B------:R-:W-:Y:S01]  /*07c0*/  IMAD.WIDE R18, R3, R2, c[0x0][0x180] ;  /* 0x0000600003127625 */ /* 0x000fe200078e0202 */
[----:B------:R0:W4:Y:S01]  /*07d0*/  @P3 LDG.E.EL R21, [R4.64] ;  /* 0x0000000404153981 */ /* 0x000122000c2e1900 */
[----:B------:R-:W-:-:S03]  /*07e0*/  LEA.HI R14, R6, R6, RZ, 0x3 ;  /* 0x00000006060e7211 */ /* 0x000fc600078f18ff */
[----:B------:R5:W2:Y:S01]  /*07f0*/  @!P1 LDG.E.EL R34, [R18.64] ;  /* 0x0000000412229981 */ /* 0x000aa2000c2e1900 */
[----:B0-----:R-:W-:Y:S01]  /*0800*/  IMAD.WIDE R4, R3, R2, c[0x0][0x178] ;  /* 0x00005e0003047625 */ /* 0x001fe200078e0202 */
[----:B------:R-:W-:Y:S02]  /*0810*/  LOP3.LUT R3, R16, 0xfffffff0, RZ, 0xc0, !PT ;  /* 0xfffffff010037812 */ /* 0x000fe400078ec0ff */
[----:B------:R-:W-:Y:S02]  /*0820*/  LOP3.LUT R15, R14, 0xfffffff8, RZ, 0xc0, !PT ;  /* 0xfffffff80e0f7812 */ /* 0x000fe400078ec0ff */
[----:B------:R0:W3:Y:S01]  /*0830*/  @!P1 LDG.E.EL R31, [R4.64] ;  /* 0x00000004041f9981 */ /* 0x0000e2000c2e1900 */
[----:B------:R-:W-:Y:S02]  /*0840*/  ISETP.GE.AND P1, PT, R46, c[0x0][0x190], PT ;  /* 0x000064002e007a0c */ /* 0x000fe40003f26270 */
[----:B-1----:R-:W-:Y:S01]  /*0850*/  LOP3.LUT R8, R0, 0x18, R57, 0xfe, !PT ;  /* 0x0000001800087812 */ /* 0x002fe200078efe39 */
[----:B------:R-:W-:Y:S01]  /*0860*/  IMAD R10, R10, 0x190, R7 ;  /* 0x000001900a0a7824 */ /* 0x000fe200078e0207 */
[----:B------:R-:W-:-:S02]  /*0870*/  IADD3 R3, R46, -R3, RZ ;  /* 0x800000032e037210 */ /* 0x000fc40007ffe0ff */
[----:B------:R-:W-:Y:S01]  /*0880*/  IADD3 R15, R6, -R15, RZ ;  /* 0x8000000f060f7210 */ /* 0x000fe20007ffe0ff */
[-C--:B------:R-:W-:Y:S01]  /*0890*/  IMAD.WIDE R6, R17, R2.reuse, c[0x0][0x170] ;  /* 0x00005c0011067625 */ /* 0x080fe200078e0202 */
[----:B------:R-:W-:Y:S01]  /*08a0*/  SHF.R.S32.HI R45, RZ, 0x1f, R8 ;  /* 0x0000001fff2d7819 */ /* 0x000fe20000011408 */
[----:B------:R-:W-:Y:S02]  /*08b0*/  CS2R R16, SRZ ;  /* 0x0000000000107805 */ /* 0x000fe4000001ff00 */
[----:B0-----:R-:W-:Y:S01]  /*08c0*/  IMAD.WIDE R4, R3, R2, c[0x0][0x178] ;  /* 0x00005e0003047625 */ /* 0x001fe200078e0202 */
[----:B------:R-:W-:Y:S01]  /*08d0*/  LEA.HI R45, R45, R8, RZ, 0x4 ;  /* 0x000000082d2d7211 */ /* 0x000fe200078f20ff */
[----:B------:R0:W4:Y:S02]  /*08e0*/  @P3 LDG.E.EL R50, [R6.64] ;  /* 0x0000000406323981 */ /* 0x000124000c2e1900 */
[----:B-----5:R-:W-:Y:S01]  /*08f0*/  IMAD.WIDE R18, R3, R2, c[0x0][0x180] ;  /* 0x0000600003127625 */ /* 0x020fe200078e0202 */
[----:B------:R-:W-:Y:S01]  /*0900*/  LOP3.LUT R3, R45, 0xfffffff0, RZ, 0xc0, !PT ;  /* 0xfffffff02d037812 */ /* 0x000fe200078ec0ff */
[----:B------:R1:W5:Y:S04]  /*0910*/  @!P1 LDG.E.EL R36, [R4.64] ;  /* 0x0000000404249981 */ /* 0x000368000c2e1900 */
[----:B------:R0:W5:Y:S01]  /*0920*/  @!P1 LDG.E.EL R17, [R18.64] ;  /* 0x0000000412119981 */ /* 0x000162000c2e1900 */
[C---:B------:R-:W-:Y:S01]  /*0930*/  ISETP.GE.AND P1, PT, R8.reuse, c[0x0][0x190], PT ;  /* 0x0000640008007a0c */ /* 0x040fe20003f26270 */
[----:B------:R-:W-:Y:S01]  /*0940*/  IMAD.IADD R3, R8, 0x1, -R3 ;  /* 0x0000000108037824 */ /* 0x000fe200078e0a03 */
[----:B------:R-:W-:-:S02]  /*0950*/  LOP3.LUT R13, R13, 0xfffffff0, RZ, 0xc0, !PT ;  /* 0xfffffff00d0d7812 */ /* 0x000fc400078ec0ff */
[----:B------:R-:W-:Y:S01]  /*0960*/  ISETP.LT.AND P6, PT, R44, c[0x0][0x190], !P0 ;  /* 0x000064002c007a0c */ /* 0x000fe200047c1270 */
[----:B------:R-:W-:Y:S01]  /*0970*/  IMAD.WIDE R38, R3, R2, c[0x0][0x178] ;  /* 0x00005e0003267625 */ /* 0x000fe200078e0202 */
[----:B------:R-:W-:-:S03]  /*0980*/  LEA R27, R11, R10, 0x3 ;  /* 0x0000000a0b1b7211 */ /* 0x000fc600078e18ff */
[----:B------:R-:W-:Y:S02]  /*0990*/  IMAD.IADD R13, R44, 0x1, -R13 ;  /* 0x000000012c0d7824 */ /* 0x000fe400078e0a0d */
[----:B------:R-:W-:Y:S02]  /*09a0*/  IMAD.IADD R49, R35, 0x1, R10 ;  /* 0x0000000123317824 */ /* 0x000fe400078e020a */
[----:B------:R-:W-:Y:S01]  /*09b0*/  IMAD R56, R56, 0x190, R15 ;  /* 0x0000019038387824 */ /* 0x000fe200078e020f */
[----:B------:R-:W-:Y:S01]  /*09c0*/  LOP3.LUT R9, R0, 0x20, R57, 0xfe, !PT ;  /* 0x0000002000097812 */ /* 0x000fe200078efe39 */
[CC--:B------:R-:W-:Y:S01]  /*09d0*/  IMAD.WIDE R14, R13.reuse, R2.reuse, c[0x0][0x178] ;  /* 0x00005e000d0e7625 */ /* 0x0c0fe200078e0202 */
[----:B------:R1:W5:Y:S03]  /*09e0*/  @!P1 LDG.E.EL R28, [R38.64] ;  /* 0x00000004261c9981 */ /* 0x000366000c2e1900 */
[-C--:B0-----:R-:W-:Y:S01]  /*09f0*/  IMAD.WIDE R6, R13, R2.reuse, c[0x0][0x180] ;  /* 0x000060000d067625 */ /* 0x081fe200078e0202 */
[----:B------:R-:W-:Y:S01]  /*0a00*/  MOV R13, RZ ;  /* 0x000000ff000d7202 */ /* 0x000fe20000000f00 */
[----:B------:R0:W5:Y:S02]  /*0a10*/  @!P2 LDG.E.EL R43, [R14.64] ;  /* 0x000000040e2ba981 */ /* 0x000164000c2e1900 */
[-C--:B------:R-:W-:Y:S01]  /*0a20*/  IMAD.WIDE R22, R27, R2.reuse, c[0x0][0x168] ;  /* 0x00005a001b167625 */ /* 0x080fe200078e0202 */
[----:B------:R-:W-:Y:S01]  /*0a30*/  SHF.R.S32.HI R24, RZ, 0x1f, R9 ;  /* 0x0000001fff187819 */ /* 0x000fe20000011409 */
[----:B------:R0:W5:Y:S02]  /*0a40*/  @!P2 LDG.E.EL R29, [R6.64] ;  /* 0x00000004061da981 */ /* 0x000164000c2e1900 */
[----:B-1----:R-:W-:-:S02]  /*0a50*/  IMAD.WIDE R38, R49, R2, c[0x0][0x170] ;  /* 0x00005c0031267625 */ /* 0x002fc400078e0202 */
[----:B------:R1:W5:Y:S01]  /*0a60*/  @P6 LDG.E.EL R13, [R22.64] ;  /* 0x00000004160d6981 */ /* 0x000362000c2e1900 */
[----:B------:R-:W-:-:S03]  /*0a70*/  LEA.HI R24, R24, R9, RZ, 0x4 ;  /* 0x0000000918187211 */ /* 0x000fc600078f20ff */
[----:B------:R1:W5:Y:S01]  /*0a80*/  @P6 LDG.E.EL R42, [R38.64] ;  /* 0x00000004262a6981 */ /* 0x000362000c2e1900 */
[----:B0-----:R-:W-:Y:S01]  /*0a90*/  LOP3.LUT R6, R24, 0xfffffff0, RZ, 0xc0, !PT ;  /* 0xfffffff018067812 */ /* 0x001fe200078ec0ff */
[-C--:B------:R-:W-:Y:S01]  /*0aa0*/  IMAD.WIDE R40, R49, R2.reuse, c[0x0][0x168] ;  /* 0x00005a0031287625 */ /* 0x080fe200078e0202 */
[----:B------:R-:W-:Y:S02]  /*0ab0*/  MOV R19, RZ ;  /* 0x000000ff00137202 */ /* 0x000fe40000000f00 */
[----:B------:R-:W-:Y:S01]  /*0ac0*/  ISETP.LT.AND P5, PT, R46, c[0x0][0x190], !P0 ;  /* 0x000064002e007a0c */ /* 0x000fe200047a1270 */
[----:B------:R-:W-:Y:S01]  /*0ad0*/  IMAD.IADD R7, R9, 0x1, -R6 ;  /* 0x0000000109077824 */ /* 0x000fe200078e0a06 */
[----:B------:R-:W-:Y:S01]  /*0ae0*/  MOV R6, RZ ;  /* 0x000000ff00067202 */ /* 0x000fe20000000f00 */
[----:B------:R-:W-:Y:S01]  /*0af0*/  IMAD.WIDE R26, R27, R2, c[0x0][0x170] ;  /* 0x00005c001b1a7625 */ /* 0x000fe200078e0202 */
[----:B-1----:R-:W-:Y:S01]  /*0b00*/  LEA R39, R11, R56, 0x3 ;  /* 0x000000380b277211 */ /* 0x002fe200078e18ff */
[----:B------:R0:W5:Y:S01]  /*0b10*/  @P6 LDG.E.EL R19, [R40.64] ;  /* 0x0000000428136981 */ /* 0x000162000c2e1900 */
[----:B------:R-:W-:Y:S01]  /*0b20*/  LOP3.LUT R18, R0, 0x28, R57, 0xfe, !PT ;  /* 0x0000002800127812 */ /* 0x000fe200078efe39 */
[----:B------:R-:W-:-:S02]  /*0b30*/  IMAD.WIDE R32, R3, R2, c[0x0][0x180] ;  /* 0x0000600003207625 */ /* 0x000fc400078e0202 */
[----:B------:R1:W5:Y:S01]  /*0b40*/  @P6 LDG.E.EL R6, [R26.64] ;  /* 0x000000041a066981 */ /* 0x000362000c2e1900 */
[----:B------:R-:W-:Y:S01]  /*0b50*/  SHF.R.S32.HI R3, RZ, 0x1f, R18 ;  /* 0x0000001fff037819 */ /* 0x000fe20000011412 */
[----:B0-----:R-:W-:-:S03]  /*0b60*/  IMAD.WIDE R40, R39, R2, c[0x0][0x168] ;  /* 0x00005a0027287625 */ /* 0x001fc600078e0202 */
[----:B------:R-:W-:Y:S01]  /*0b70*/  LEA.HI R48, R3, R18, RZ, 0x4 ;  /* 0x0000001203307211 */ /* 0x000fe200078f20ff */
[----:B------:R-:W-:-:S03]  /*0b80*/  IMAD.WIDE R38, R39, R2, c[0x0][0x170] ;  /* 0x00005c0027267625 */ /* 0x000fc600078e0202 */
[----:B------:R-:W-:Y:S02]  /*0b90*/  LOP3.LUT R3, R48, 0xfffffff0, RZ, 0xc0, !PT ;  /* 0xfffffff030037812 */ /* 0x000fe400078ec0ff */
[----:B------:R0:W5:Y:S01]  /*0ba0*/  @P5 LDG.E.EL R16, [R38.64] ;  /* 0x0000000426105981 */ /* 0x000162000c2e1900 */
[----:B------:R-:W-:Y:S02]  /*0bb0*/  MOV R15, RZ ;  /* 0x000000ff000f7202 */ /* 0x000fe40000000f00 */
[----:B------:R-:W-:-:S04]  /*0bc0*/  IADD3 R3, R18, -R3, RZ ;  /* 0x8000000312037210 */ /* 0x000fc80007ffe0ff */
[----:B------:R0:W5:Y:S01]  /*0bd0*/  @!P1 LDG.E.EL R15, [R32.64] ;  /* 0x00000004200f9981 */ /* 0x000162000c2e1900 */
[----:B-1----:R-:W-:-:S04]  /*0be0*/  IMAD.WIDE R26, R3, R2, c[0x0][0x180] ;  /* 0x00006000031a7625 */ /* 0x002fc800078e0202 */
[----:B0-----:R-:W-:-:S04]  /*0bf0*/  IMAD.WIDE R32, R3, R2, c[0x0][0x178] ;  /* 0x00005e0003207625 */ /* 0x001fc800078e0202 */
[----:B------:R-:W-:-:S06]  /*0c00*/  IMAD.MOV.U32 R3, RZ, RZ, RZ ;  /* 0x000000ffff037224 */ /* 0x000fcc00078e00ff */
[----:B------:R0:W5:Y:S01]  /*0c10*/  @P5 LDG.E.EL R3, [R40.64] ;  /* 0x0000000428035981 */ /* 0x000162000c2e1900 */
[----:B------:R-:W-:Y:S01]  /*0c20*/  ISETP.GE.AND P2, PT, R9, c[0x0][0x190], PT ;  /* 0x0000640009007a0c */ /* 0x000fe20003f46270 */
[----:B------:R-:W-:Y:S01]  /*0c30*/  IMAD.WIDE R4, R7, R2, c[0x0][0x178] ;  /* 0x00005e0007047625 */ /* 0x000fe200078e0202 */
[----:B------:R-:W-:Y:S02]  /*0c40*/  MOV R25, RZ ;  /* 0x000000ff00197202 */ /* 0x000fe40000000f00 */
[----:B------:R-:W-:Y:S02]  /*0c50*/  P2R R12, PR, RZ, 0x8 ;  /* 0x00000008ff0c7803 */ /* 0x000fe40000000000 */
[----:B------:R-:W-:Y:S02]  /*0c60*/  P2R R55, PR, RZ, 0x40 ;  /* 0x00000040ff377803 */ /* 0x000fe40000000000 */
[----:B------:R-:W-:Y:S01]  /*0c70*/  ISETP.NE.AND P6, PT, R12, RZ, PT ;  /* 0x000000ff0c00720c */ /* 0x000fe20003fc5270 */
[----:B------:R-:W-:Y:S01]  /*0c80*/  IMAD.MOV.U32 R12, RZ, RZ, RZ ;  /* 0x000000ffff0c7224 */ /* 0x000fe200078e00ff */
[----:B------:R-:W-:-:S03]  /*0c90*/  ISETP.GE.AND P1, PT, R18, c[0x0][0x190], PT ;  /* 0x0000640012007a0c */ /* 0x000fc60003f26270 */
[----:B------:R1:W5:Y:S01]  /*0ca0*/  @!P2 LDG.E.EL R25, [R4.64] ;  /* 0x000000040419a981 */ /* 0x000362000c2e1900 */
[----:B------:R-:W-:Y:S01]  /*0cb0*/  LOP3.LUT R14, R0, 0x30, R57, 0xfe, !PT ;  /* 0x00000030000e7812 */ /* 0x000fe200078efe39 */
[----:B------:R-:W-:-:S03]  /*0cc0*/  CS2R R22, SRZ ;  /* 0x0000000000167805 */ /* 0x000fc6000001ff00 */
[----:B------:R-:W-:Y:S01]  /*0cd0*/  SHF.R.S32.HI R49, RZ, 0x1f, R14 ;  /* 0x0000001fff317819 */ /* 0x000fe2000001140e */
[----:B-1----:R-:W-:Y:S01]  /*0ce0*/  IMAD.WIDE R4, R7, R2, c[0x0][0x180] ;  /* 0x0000600007047625 */ /* 0x002fe200078e0202 */
[----:B------:R-:W-:-:S03]  /*0cf0*/  MOV R10, RZ ;  /* 0x000000ff000a7202 */ /* 0x000fc60000000f00 */
[----:B------:R1:W5:Y:S04]  /*0d00*/  @!P1 LDG.E.EL R23, [R32.64] ;  /* 0x0000000420179981 */ /* 0x000368000c2e1900 */
[----:B------:R0:W5:Y:S01]  /*0d10*/  @!P2 LDG.E.EL R12, [R4.64] ;  /* 0x00000004040ca981 */ /* 0x000162000c2e1900 */
[----:B------:R-:W-:-:S03]  /*0d20*/  LEA.HI R49, R49, R14, RZ, 0x4 ;  /* 0x0000000e31317211 */ /* 0x000fc600078f20ff */
[----:B------:R1:W5:Y:S01]  /*0d30*/  @!P1 LDG.E.EL R10, [R26.64] ;  /* 0x000000041a0a9981 */ /* 0x000362000c2e1900 */
[----:B0-----:R-:W-:-:S04]  /*0d40*/  LOP3.LUT R4, R0, 0x38, R57, 0xfe, !PT ;  /* 0x0000003800047812 */ /* 0x001fc800078efe39 */
[----:B------:R-:W-:Y:S02]  /*0d50*/  SHF.R.S32.HI R5, RZ, 0x1f, R4 ;  /* 0x0000001fff057819 */ /* 0x000fe40000011404 */
[----:B------:R-:W-:Y:S02]  /*0d60*/  LOP3.LUT R7, R49, 0xfffffff0, RZ, 0xc0, !PT ;  /* 0xfffffff031077812 */ /* 0x000fe400078ec0ff */
[----:B------:R-:W-:Y:S02]  /*0d70*/  LEA.HI R54, R5, R4, RZ, 0x4 ;  /* 0x0000000405367211 */ /* 0x000fe400078f20ff */
[C---:B------:R-:W-:Y:S02]  /*0d80*/  ISETP.GE.AND P1, PT, R14.reuse, c[0x0][0x190], PT ;  /* 0x000064000e007a0c */ /* 0x040fe40003f26270 */
[----:B------:R-:W-:Y:S02]  /*0d90*/  IADD3 R51, R14, -R7, RZ ;  /* 0x800000070e337210 */ /* 0x000fe40007ffe0ff */
[----:B------:R-:W-:-:S03]  /*0da0*/  LOP3.LUT R5, R54, 0xfffffff0, RZ, 0xc0, !PT ;  /* 0xfffffff036057812 */ /* 0x000fc600078ec0ff */
[----:B-1----:R-:W-:-:S04]  /*0db0*/  IMAD.WIDE R32, R51, R2, c[0x0][0x178] ;  /* 0x00005e0033207625 */ /* 0x002fc800078e0202 */
[-C--:B------:R-:W-:Y:S02]  /*0dc0*/  IMAD.WIDE R26, R51, R2.reuse, c[0x0][0x180] ;  /* 0x00006000331a7625 */ /* 0x080fe400078e0202 */
[----:B------:R0:W5:Y:S02]  /*0dd0*/  @!P1 LDG.E.EL R22, [R32.64] ;  /* 0x0000000420169981 */ /* 0x000164000c2e1900 */
[----:B------:R-:W-:Y:S02]  /*0de0*/  IMAD.IADD R51, R4, 0x1, -R5 ;  /* 0x0000000104337824 */ /* 0x000fe400078e0a05 */
[----:B------:R-:W-:Y:S02]  /*0df0*/  IMAD.IADD R59, R35, 0x1, R56 ;  /* 0x00000001233b7824 */ /* 0x000fe400078e0238 */
[----:B------:R-:W-:-:S04]  /*0e00*/  IMAD.WIDE R40, R51, R2, c[0x0][0x178] ;  /* 0x00005e0033287625 */ /* 0x000fc800078e0202 */
[----:B------:R-:W-:Y:S01]  /*0e10*/  IMAD.WIDE R38, R51, R2, c[0x0][0x180] ;  /* 0x0000600033267625 */ /* 0x000fe200078e0202 */
[----:B------:R-:W-:-:S03]  /*0e20*/  MOV R51, RZ ;  /* 0x000000ff00337202 */ /* 0x000fc60000000f00 */
[----:B0-----:R-:W-:-:S05]  /*0e30*/  IMAD.WIDE R32, R59, R2, c[0x0][0x168] ;  /* 0x00005a003b207625 */ /* 0x001fca00078e0202 */
[----:B------:R0:W5:Y:S01]  /*0e40*/  @P5 LDG.E.EL R51, [R32.64] ;  /* 0x0000000420335981 */ /* 0x000162000c2e1900 */
[----:B------:R-:W-:Y:S02]  /*0e50*/  MOV R7, RZ ;  /* 0x000000ff00077202 */ /* 0x000fe40000000f00 */
[----:B------:R-:W-:Y:S02]  /*0e60*/  ISETP.GE.AND P2, PT, R4, c[0x0][0x190], PT ;  /* 0x0000640004007a0c */ /* 0x000fe40003f46270 */
[----:B------:R-:W-:Y:S02]  /*0e70*/  MOV R53, RZ ;  /* 0x000000ff00357202 */ /* 0x000fe40000000f00 */
[----:B------:R1:W5:Y:S01]  /*0e80*/  @!P1 LDG.E.EL R7, [R26.64] ;  /* 0x000000041a079981 */ /* 0x000362000c2e1900 */
[----:B------:R-:W-:Y:S02]  /*0e90*/  MOV R0, RZ ;  /* 0x000000ff00007202 */ /* 0x000fe40000000f00 */
[----:B------:R-:W-:-:S02]  /*0ea0*/  SHF.R.S32.HI R48, RZ, 0x4, R48 ;  /* 0x00000004ff307819 */ /* 0x000fc40000011430 */
[----:B------:R-:W-:Y:S02]  /*0eb0*/  MOV R5, RZ ;  /* 0x000000ff00057202 */ /* 0x000fe40000000f00 */
[----:B------:R-:W-:Y:S02]  /*0ec0*/  SHF.R.S32.HI R49, RZ, 0x4, R49 ;  /* 0x00000004ff317819 */ /* 0x000fe40000011431 */
[----:B------:R0:W5:Y:S01]  /*0ed0*/  @!P2 LDG.E.EL R0, [R38.64] ;  /* 0x000000042600a981 */ /* 0x000162000c2e1900 */
[----:B-1----:R-:W-:Y:S01]  /*0ee0*/  IMAD.WIDE R26, R59, R2, c[0x0][0x170] ;  /* 0x00005c003b1a7625 */ /* 0x002fe200078e0202 */
[----:B------:R-:W-:Y:S02]  /*0ef0*/  SHF.R.S32.HI R54, RZ, 0x4, R54 ;  /* 0x00000004ff367819 */ /* 0x000fe40000011436 */
[----:B------:R1:W5:Y:S04]  /*0f00*/  @!P2 LDG.E.EL R5, [R40.64] ;  /* 0x000000042805a981 */ /* 0x000368000c2e1900 */
[----:B------:R1:W5:Y:S01]  /*0f10*/  @P5 LDG.E.EL R53, [R26.64] ;  /* 0x000000041a355981 */ /* 0x000362000c2e1900 */
[----:B0-----:R-:W-:-:S02]  /*0f20*/  SHF.R.S32.HI R38, RZ, 0x4, R24 ;  /* 0x00000004ff267819 */ /* 0x001fc40000011418 */
[----:B-1----:R-:W-:Y:S02]  /*0f30*/  LEA.HI R26, R48, R48, RZ, 0x3 ;  /* 0x00000030301a7211 */ /* 0x002fe400078f18ff */
[----:B------:R-:W-:Y:S02]  /*0f40*/  LEA.HI R39, R38, R38, RZ, 0x3 ;  /* 0x0000002626277211 */ /* 0x000fe400078f18ff */
[----:B------:R-:W-:Y:S02]  /*0f50*/  LOP3.LUT R27, R26, 0xfffffff8, RZ, 0xc0, !PT ;  /* 0xfffffff81a1b7812 */ /* 0x000fe400078ec0ff */
[----:B------:R-:W-:Y:S02]  /*0f60*/  LEA.HI R26, R49, R49, RZ, 0x3 ;  /* 0x00000031311a7211 */ /* 0x000fe400078f18ff */
[----:B------:R-:W-:Y:S01]  /*0f70*/  SHF.R.S32.HI R40, RZ, 0x4, R45 ;  /* 0x00000004ff287819 */ /* 0x000fe2000001142d */
[----:B------:R-:W-:Y:S01]  /*0f80*/  IMAD R45, R57, 0x41, R52 ;  /* 0x00000041392d7824 */ /* 0x000fe200078e0234 */
[----:B------:R-:W-:-:S02]  /*0f90*/  IADD3 R52, R48, -R27, RZ ;  /* 0x8000001b30347210 */ /* 0x000fc40007ffe0ff */
[----:B------:R-:W-:Y:S02]  /*0fa0*/  LOP3.LUT R26, R26, 0xfffffff8, RZ, 0xc0, !PT ;  /* 0xfffffff81a1a7812 */ /* 0x000fe400078ec0ff */
[----:B------:R-:W-:Y:S02]  /*0fb0*/  LOP3.LUT R39, R39, 0xfffffff8, RZ, 0xc0, !PT ;  /* 0xfffffff827277812 */ /* 0x000fe400078ec0ff */
[----:B------:R-:W-:Y:S02]  /*0fc0*/  LEA.HI R27, R54, R54, RZ, 0x3 ;  /* 0x00000036361b7211 */ /* 0x000fe400078f18ff */
[----:B------:R-:W-:Y:S01]  /*0fd0*/  LEA.HI R41, R40, R40, RZ, 0x3 ;  /* 0x0000002828297211 */ /* 0x000fe200078f18ff */
[----:B------:R-:W-:Y:S01]  /*0fe0*/  IMAD.IADD R48, R49, 0x1, -R26 ;  /* 0x0000000131307824 */ /* 0x000fe200078e0a1a */
[----:B------:R-:W-:Y:S02]  /*0ff0*/  IADD3 R32, R38, -R39, RZ ;  /* 0x8000002726207210 */ /* 0x000fe40007ffe0ff */
[----:B------:R-:W-:Y:S01]  /*1000*/  LOP3.LUT R27, R27, 0xfffffff8, RZ, 0xc0, !PT ;  /* 0xfffffff81b1b7812 */ /* 0x000fe200078ec0ff */
[----:B------:R-:W2:Y:S01]  /*1010*/  LDS R38, [R45.X4] ;  /* 0x000000002d267984 */ /* 0x000ea20000004800 */
[----:B------:R-:W-:-:S02]  /*1020*/  LOP3.LUT R41, R41, 0xfffffff8, RZ, 0xc0, !PT ;  /* 0xfffffff829297812 */ /* 0x000fc400078ec0ff */
[----:B------:R-:W-:Y:S02]  /*1030*/  LEA.HI R26, R47, R8, RZ, 0x7 ;  /* 0x000000082f1a7211 */ /* 0x000fe400078f38ff */
[----:B------:R-:W-:Y:S01]  /*1040*/  IADD3 R57, R54, -R27, RZ ;  /* 0x8000001b36397210 */ /* 0x000fe20007ffe0ff */
[----:B------:R-:W-:Y:S01]  /*1050*/  IMAD.IADD R24, R40, 0x1, -R41 ;  /* 0x0000000128187824 */ /* 0x000fe200078e0a29 */
[----:B------:R-:W-:-:S05]  /*1060*/  SHF.R.S32.HI R27, RZ, 0x7, R26 ;  /* 0x00000007ff1b7819 */ /* 0x000fca000001141a */
[----:B------:R-:W-:Y:S01]  /*1070*/  IMAD R26, R27, 0x190, R24 ;  /* 0x000001901b1a7824 */ /* 0x000fe200078e0218 */
[----:B------:R-:W-:-:S04]  /*1080*/  LEA.HI R24, R47, R9, RZ, 0x7 ;  /* 0x000000092f187211 */ /* 0x000fc800078f38ff */
[----:B------:R-:W-:-:S05]  /*1090*/  SHF.R.S32.HI R27, RZ, 0x7, R24 ;  /* 0x00000007ff1b7819 */ /* 0x000fca0000011418 */
[----:B------:R-:W-:Y:S01]  /*10a0*/  IMAD R24, R27, 0x190, R32 ;  /* 0x000001901b187824 */ /* 0x000fe200078e0220 */
[----:B------:R-:W-:Y:S01]  /*10b0*/  LEA.HI R27, R47, R18, RZ, 0x7 ;  /* 0x000000122f1b7211 */ /* 0x000fe200078f38ff */
[----:B------:R-:W4:Y:S03]  /*10c0*/  LDS R32, [R45.X4+0x4] ;  /* 0x000004002d207984 */ /* 0x000f260000004800 */
[----:B------:R-:W-:-:S05]  /*10d0*/  SHF.R.S32.HI R27, RZ, 0x7, R27 ;  /* 0x00000007ff1b7819 */ /* 0x000fca000001141b */
[----:B------:R-:W-:Y:S01]  /*10e0*/  IMAD R52, R27, 0x190, R52 ;  /* 0x000001901b347824 */ /* 0x000fe200078e0234 */
[----:B------:R-:W-:-:S04]  /*10f0*/  LEA.HI R27, R47, R14, RZ, 0x7 ;  /* 0x0000000e2f1b7211 */ /* 0x000fc800078f38ff */
[----:B------:R-:W-:-:S05]  /*1100*/  SHF.R.S32.HI R27, RZ, 0x7, R27 ;  /* 0x00000007ff1b7819 */ /* 0x000fca000001141b */
[----:B------:R-:W-:Y:S01]  /*1110*/  IMAD R48, R27, 0x190, R48 ;  /* 0x000001901b307824 */ /* 0x000fe200078e0230 */
[----:B--2---:R-:W-:Y:S01]  /*1120*/  FADD R27, R38, -R37 ;  /* 0x80000025261b7221 */ /* 0x004fe20000000000 */
[----:B------:R-:W-:-:S05]  /*1130*/  MOV R37, 0x3d800000 ;  /* 0x3d80000000257802 */ /* 0x000fca0000000f00 */
[----:B---3--:R-:W-:-:S06]  /*1140*/  FFMA R40, R30, R37, 9.9999997473787516356e-06 ;  /* 0x3727c5ac1e287423 */ /* 0x008fcc0000000025 */
[----:B------:R-:W0:Y:S01]  /*1150*/  MUFU.RSQ R40, R40 ;  /* 0x0000002800287308 */ /* 0x000e220000001400 */
[----:B------:R-:W-:-:S04]  /*1160*/  LEA.HI R47, R47, R4, RZ, 0x7 ;  /* 0x000000042f2f7211 */ /* 0x000fc800078f38ff */
[----:B------:R-:W-:-:S05]  /*1170*/  SHF.R.S32.HI R30, RZ, 0x7, R47 ;  /* 0x00000007ff1e7819 */ /* 0x000fca000001142f */
[----:B------:R-:W-:Y:S01]  /*1180*/  IMAD R57, R30, 0x190, R57 ;  /* 0x000001901e397824 */ /* 0x000fe200078e0239 */
[----:B0-----:R-:W-:Y:S02]  /*1190*/  FMUL R30, R40, R27 ;  /* 0x0000001b281e7220 */ /* 0x001fe40000400000 */
[----:B------:R-:W0:Y:S01]  /*11a0*/  LDS R40, [R45.X4+0x820] ;  /* 0x000820002d287984 */ /* 0x000e220000004800 */
[----:B----4-:R-:W-:Y:S01]  /*11b0*/  FADD R54, R32, -R21 ;  /* 0x8000001520367221 */ /* 0x010fe20000000000 */
[----:B------:R-:W-:Y:S02]  /*11c0*/  FFMA R21, R50, R37, 9.9999997473787516356e-06 ;  /* 0x3727c5ac32157423 */ /* 0x000fe40000000025 */
[----:B------:R-:W1:Y:S01]  /*11d0*/  LDS R50, [R45.X4+0x824] ;  /* 0x000824002d327984 */ /* 0x000e620000004800 */
[----:B------:R-:W-:Y:S01]  /*11e0*/  ISETP.LT.AND P4, PT, R8, c[0x0][0x190], !P0 ;  /* 0x0000640008007a0c */ /* 0x000fe20004781270 */
[----:B------:R-:W-:Y:S01]  /*11f0*/  IMAD R33, R11, 0x8, R26 ;  /* 0x000000080b217824 */ /* 0x000fe200078e021a */
[----:B------:R-:W-:-:S02]  /*1200*/  MOV R27, RZ ;  /* 0x000000ff001b7202 */ /* 0x000fc40000000f00 */
[----:B------:R-:W-:Y:S01]  /*1210*/  MOV R49, RZ ;  /* 0x000000ff00317202 */ /* 0x000fe20000000f00 */
[CC--:B------:R-:W-:Y:S01]  /*1220*/  IMAD.WIDE R38, R33.reuse, R2.reuse, c[0x0][0x168] ;  /* 0x00005a0021267625 */ /* 0x0c0fe200078e0202 */
[-C--:B-----5:R-:W-:Y:S01]  /*1230*/  FFMA R42, R42, R37.reuse, 9.9999997473787516356e-06 ;  /* 0x3727c5ac2a2a7423 */ /* 0x0a0fe20000000025 */
[----:B0-----:R-:W-:Y:S02]  /*1240*/  FADD R41, R40, -R13 ;  /* 0x8000000d28297221 */ /* 0x001fe40000000000 */
[----:B------:R-:W-:Y:S01]  /*1250*/  IMAD.WIDE R32, R33, R2, c[0x0][0x170] ;  /* 0x00005c0021207625 */ /* 0x000fe200078e0202 */
[----:B------:R-:W0:Y:S02]  /*1260*/  LDS R40, [R45.X4+0x1040] ;  /* 0x001040002d287984 */ /* 0x000e240000004800 */
[----:B------:R-:W2:Y:S01]  /*1270*/  MUFU.RSQ R42, R42 ;  /* 0x0000002a002a7308 */ /* 0x000ea20000001400 */
[----:B-1----:R-:W-:Y:S01]  /*1280*/  FADD R13, R50, -R19 ;  /* 0x80000013320d7221 */ /* 0x002fe20000000000 */
[----:B------:R-:W-:Y:S01]  /*1290*/  FFMA R6, R6, R37, 9.9999997473787516356e-06 ;  /* 0x3727c5ac06067423 */ /* 0x000fe20000000025 */
[----:B------:R1:W3:Y:S04]  /*12a0*/  @P4 LDG.E.EL R27, [R38.64] ;  /* 0x00000004261b4981 */ /* 0x0002e8000c2e1900 */
[----:B------:R4:W5:Y:S01]  /*12b0*/  @P4 LDG.E.EL R49, [R32.64] ;  /* 0x0000000420314981 */ /* 0x000962000c2e1900 */
[----:B------:R-:W4:Y:S01]  /*12c0*/  MUFU.RSQ R6, R6 ;  /* 0x0000000600067308 */ /* 0x000f220000001400 */
[----:B--2---:R-:W-:Y:S01]  /*12d0*/  FMUL R50, R42, R13 ;  /* 0x0000000d2a327220 */ /* 0x004fe20000400000 */
[----:B------:R-:W-:Y:S01]  /*12e0*/  FFMA R13, R16, R37, 9.9999997473787516356e-06 ;  /* 0x3727c5ac100d7423 */ /* 0x000fe20000000025 */
[----:B-1----:R-:W-:-:S05]  /*12f0*/  IMAD.IADD R39, R35, 0x1, R26 ;  /* 0x0000000123277824 */ /* 0x002fca00078e021a */
[----:B------:R-:W1:Y:S01]  /*1300*/  MUFU.RSQ R13, R13 ;  /* 0x0000000d000d7308 */ /* 0x000e620000001400 */
[-C--:B----4-:R-:W-:Y:S01]  /*1310*/  IMAD.WIDE R32, R39, R2.reuse, c[0x0][0x168] ;  /* 0x00005a0027207625 */ /* 0x090fe200078e0202 */
[----:B------:R-:W-:Y:S02]  /*1320*/  MOV R47, RZ ;  /* 0x000000ff002f7202 */ /* 0x000fe40000000f00 */
[----:B------:R-:W-:Y:S01]  /*1330*/  ISETP.LT.AND P3, PT, R9, c[0x0][0x190], !P0 ;  /* 0x0000640009007a0c */ /* 0x000fe20004761270 */
[----:B------:R-:W-:Y:S01]  /*1340*/  IMAD.WIDE R38, R39, R2, c[0x0][0x170] ;  /* 0x00005c0027267625 */ /* 0x000fe200078e0202 */
[----:B------:R-:W-:-:S03]  /*1350*/  FMUL R6, R6, R41 ;  /* 0x0000002906067220 */ /* 0x000fc60000400000 */
[----:B------:R-:W-:Y:S01]  /*1360*/  IMAD.IADD R41, R35, 0x1, R24 ;  /* 0x0000000123297824 */ /* 0x000fe200078e0218 */
[----:B------:R2:W4:Y:S01]  /*1370*/  @P4 LDG.E.EL R47, [R38.64] ;  /* 0x00000004262f4981 */ /* 0x000522000c2e1900 */
[----:B------:R-:W1:Y:S01]  /*1380*/  MUFU.RSQ R21, R21 ;  /* 0x0000001500157308 */ /* 0x000e620000001400 */
[----:B------:R-:W-:Y:S01]  /*1390*/  MOV R58, RZ ;  /* 0x000000ff003a7202 */ /* 0x000fe20000000f00 */
[----:B0-----:R-:W-:Y:S01]  /*13a0*/  FADD R40, R40, -R3 ;  /* 0x8000000328287221 */ /* 0x001fe20000000000 */
[----:B--2---:R-:W-:-:S03]  /*13b0*/  IMAD.WIDE R38, R41, R2, c[0x0][0x168] ;  /* 0x00005a0029267625 */ /* 0x004fc600078e0202 */
[----:B-1----:R-:W-:Y:S01]  /*13c0*/  FMUL R42, R13, R40 ;  /* 0x000000280d2a7220 */ /* 0x002fe20000400000 */
[----:B------:R-:W-:-:S05]  /*13d0*/  IMAD.WIDE R40, R41, R2, c[0x0][0x170] ;  /* 0x00005c0029287625 */ /* 0x000fca00078e0202 */
[----:B------:R0:W2:Y:S01]  /*13e0*/  @P3 LDG.E.EL R58, [R40.64] ;  /* 0x00000004283a3981 */ /* 0x0000a2000c2e1900 */
[----:B------:R-:W-:Y:S01]  /*13f0*/  MOV R16, RZ ;  /* 0x000000ff00107202 */ /* 0x000fe20000000f00 */
[----:B------:R-:W-:Y:S02]  /*1400*/  FMUL R61, R21, R54 ;  /* 0x00000036153d7220 */ /* 0x000fe40000400000 */
[----:B------:R-:W1:Y:S04]  /*1410*/  LDS R54, [R45.X4+0x1044] ;  /* 0x001044002d367984 */ /* 0x000e680000004800 */
[----:B------:R0:W4:Y:S01]  /*1420*/  @P3 LDG.E.EL R16, [R38.64] ;  /* 0x0000000426103981 */ /* 0x000122000c2e1900 */
[----:B------:R-:W-:Y:S01]  /*1430*/  MOV R19, RZ ;  /* 0x000000ff00137202 */ /* 0x000fe20000000f00 */
[----:B------:R-:W-:Y:S01]  /*1440*/  IMAD R3, R11, 0x8, R24 ;  /* 0x000000080b037824 */ /* 0x000fe200078e0218 */
[----:B------:R-:W-:-:S04]  /*1450*/  MOV R26, RZ ;  /* 0x000000ff001a7202 */ /* 0x000fc80000000f00 */
[----:B------:R0:W4:Y:S01]  /*1460*/  @P4 LDG.E.EL R19, [R32.64] ;  /* 0x0000000420134981 */ /* 0x000122000c2e1900 */
[----:B------:R-:W-:Y:S02]  /*1470*/  MOV R60, RZ ;  /* 0x000000ff003c7202 */ /* 0x000fe40000000f00 */
[----:B------:R-:W-:Y:S01]  /*1480*/  ISETP.LT.AND P2, PT, R18, c[0x0][0x190], !P0 ;  /* 0x0000640012007a0c */ /* 0x000fe20004741270 */
[----:B0-----:R-:W-:-:S05]  /*1490*/  IMAD.WIDE R32, R3, R2, c[0x0][0x168] ;  /* 0x00005a0003207625 */ /* 0x001fca00078e0202 */
[----:B------:R0:W4:Y:S01]  /*14a0*/  @P3 LDG.E.EL R26, [R32.64] ;  /* 0x00000004201a3981 */ /* 0x000122000c2e1900 */
[----:B------:R-:W-:Y:S01]  /*14b0*/  MOV R24, RZ ;  /* 0x000000ff00187202 */ /* 0x000fe20000000f00 */
[----:B0-----:R-:W-:-:S04]  /*14c0*/  IMAD.WIDE R32, R3, R2, c[0x0][0x170] ;  /* 0x00005c0003207625 */ /* 0x001fc800078e0202 */
[----:B------:R-:W-:Y:S01]  /*14d0*/  IMAD R3, R11, 0x8, R52 ;  /* 0x000000080b037824 */ /* 0x000fe200078e0234 */
[----:B------:R0:W4:Y:S03]  /*14e0*/  @P3 LDG.E.EL R60, [R32.64] ;  /* 0x00000004203c3981 */ /* 0x000126000c2e1900 */
[----:B------:R-:W-:-:S04]  /*14f0*/  IMAD.WIDE R38, R3, R2, c[0x0][0x170] ;  /* 0x00005c0003267625 */ /* 0x000fc800078e0202 */
[----:B0-----:R-:W-:-:S04]  /*1500*/  IMAD.WIDE R32, R3, R2, c[0x0][0x168] ;  /* 0x00005a0003207625 */ /* 0x001fc800078e0202 */
[----:B------:R-:W-:Y:S01]  /*1510*/  IMAD.IADD R3, R35, 0x1, R52 ;  /* 0x0000000123037824 */ /* 0x000fe200078e0234 */
[----:B------:R0:W4:Y:S01]  /*1520*/  @P2 LDG.E.EL R24, [R32.64] ;  /* 0x0000000420182981 */ /* 0x000122000c2e1900 */
[----:B------:R-:W-:Y:S02]  /*1530*/  MOV R13, RZ ;  /* 0x000000ff000d7202 */ /* 0x000fe40000000f00 */
[CC--:B------:R-:W-:Y:S01]  /*1540*/  IMAD.WIDE R40, R3.reuse, R2.reuse, c[0x0][0x170] ;  /* 0x00005c0003287625 */ /* 0x0c0fe200078e0202 */
[----:B-1----:R-:W-:Y:S01]  /*1550*/  FADD R51, R54, -R51 ;  /* 0x8000003336337221 */ /* 0x002fe20000000000 */
[----:B------:R-:W-:Y:S02]  /*1560*/  MOV R54, RZ ;  /* 0x000000ff00367202 */ /* 0x000fe40000000f00 */
[----:B0-----:R-:W-:-:S04]  /*1570*/  IMAD.WIDE R32, R3, R2, c[0x0][0x168] ;  /* 0x00005a0003207625 */ /* 0x001fc800078e0202 */
[----:B------:R0:W4:Y:S04]  /*1580*/  @P2 LDG.E.EL R54, [R40.64] ;  /* 0x0000000428362981 */ /* 0x000128000c2e1900 */
[----:B------:R1:W4:Y:S01]  /*1590*/  @P2 LDG.E.EL R13, [R32.64] ;  /* 0x00000004200d2981 */ /* 0x000322000c2e1900 */
[----:B------:R-:W-:Y:S02]  /*15a0*/  MOV R56, RZ ;  /* 0x000000ff00387202 */ /* 0x000fe40000000f00 */
[----:B------:R-:W-:-:S04]  /*15b0*/  ISETP.LT.AND P1, PT, R14, c[0x0][0x190], !P0 ;  /* 0x000064000e007a0c */ /* 0x000fc80004721270 */
[----:B------:R0:W4:Y:S01]  /*15c0*/  @P2 LDG.E.EL R56, [R38.64] ;  /* 0x0000000426382981 */ /* 0x000122000c2e1900 */
[--C-:B------:R-:W-:Y:S01]  /*15d0*/  IMAD R3, R11, 0x8, R48.reuse ;  /* 0x000000080b037824 */ /* 0x100fe200078e0230 */
[----:B------:R-:W-:Y:S01]  /*15e0*/  MOV R21, RZ ;  /* 0x000000ff00157202 */ /* 0x000fe20000000f00 */
[----:B------:R-:W-:Y:S02]  /*15f0*/  IMAD.IADD R59, R35, 0x1, R48 ;  /* 0x00000001233b7824 */ /* 0x000fe400078e0230 */
[CC--:B-1----:R-:W-:Y:S01]  /*1600*/  IMAD.WIDE R32, R3.reuse, R2.reuse, c[0x0][0x168] ;  /* 0x00005a0003207625 */ /* 0x0c2fe200078e0202 */
[----:B------:R-:W-:Y:S02]  /*1610*/  ISETP.LT.AND P0, PT, R4, c[0x0][0x190], !P0 ;  /* 0x0000640004007a0c */ /* 0x000fe40004701270 */
[----:B------:R-:W-:Y:S02]  /*1620*/  MOV R52, RZ ;  /* 0x000000ff00347202 */ /* 0x000fe40000000f00 */
[----:B------:R1:W4:Y:S01]  /*1630*/  @P1 LDG.E.EL R21, [R32.64] ;  /* 0x0000000420151981 */ /* 0x000322000c2e1900 */
[----:B0-----:R-:W-:Y:S01]  /*1640*/  IMAD.WIDE R38, R3, R2, c[0x0][0x170] ;  /* 0x00005c0003267625 */ /* 0x001fe200078e0202 */
[----:B------:R-:W-:-:S02]  /*1650*/  MOV R48, RZ ;  /* 0x000000ff00307202 */ /* 0x000fc40000000f00 */
[----:B------:R-:W-:Y:S01]  /*1660*/  MOV R3, RZ ;  /* 0x000000ff00037202 */ /* 0x000fe20000000f00 */
[----:B------:R-:W-:Y:S01]  /*1670*/  IMAD.WIDE R40, R59, R2, c[0x0][0x168] ;  /* 0x00005a003b287625 */ /* 0x000fe200078e0202 */
[----:B------:R-:W-:-:S03]  /*1680*/  FFMA R30, R30, R31, R34 ;  /* 0x0000001f1e1e7223 */ /* 0x000fc60000000022 */
[-C--:B-1----:R-:W-:Y:S01]  /*1690*/  IMAD.WIDE R32, R59, R2.reuse, c[0x0][0x170] ;  /* 0x00005c003b207625 */ /* 0x082fe200078e0202 */
[----:B------:R-:W-:Y:S01]  /*16a0*/  FFMA R31, R61, R31, R34 ;  /* 0x0000001f3d1f7223 */ /* 0x000fe20000000022 */
[----:B------:R0:W4:Y:S02]  /*16b0*/  @P1 LDG.E.EL R52, [R38.64] ;  /* 0x0000000426341981 */ /* 0x000124000c2e1900 */
[----:B------:R-:W-:Y:S01]  /*16c0*/  IMAD.IADD R35, R35, 0x1, R57 ;  /* 0x0000000123237824 */ /* 0x000fe200078e0239 */
[----:B------:R-:W-:Y:S01]  /*16d0*/  MOV R61, RZ ;  /* 0x000000ff003d7202 */ /* 0x000fe20000000f00 */
[----:B------:R1:W4:Y:S04]  /*16e0*/  @P1 LDG.E.EL R48, [R32.64] ;  /* 0x0000000420301981 */ /* 0x000328000c2e1900 */
[----:B------:R0:W4:Y:S01]  /*16f0*/  @P1 LDG.E.EL R3, [R40.64] ;  /* 0x0000000428031981 */ /* 0x000122000c2e1900 */
[----:B-1----:R-:W-:Y:S01]  /*1700*/  IMAD.WIDE R32, R35, R2, c[0x0][0x168] ;  /* 0x00005a0023207625 */ /* 0x002fe200078e0202 */
[----:B0-----:R-:W-:-:S04]  /*1710*/  LEA R41, R11, R57, 0x3 ;  /* 0x000000390b297211 */ /* 0x001fc800078e18ff */
[----:B------:R0:W4:Y:S01]  /*1720*/  @P0 LDG.E.EL R61, [R32.64] ;  /* 0x00000004203d0981 */ /* 0x000122000c2e1900 */
[----:B------:R-:W-:Y:S02]  /*1730*/  IMAD.MOV.U32 R59, RZ, RZ, RZ ;  /* 0x000000ffff3b7224 */ /* 0x000fe400078e00ff */
[----:B------:R-:W-:-:S04]  /*1740*/  IMAD.WIDE R34, R35, R2, c[0x0][0x170] ;  /* 0x00005c0023227625 */ /* 0x000fc800078e0202 */
[----:B------:R-:W-:Y:S01]  /*1750*/  IMAD.WIDE R38, R41, R2, c[0x0][0x168] ;  /* 0x00005a0029267625 */ /* 0x000fe200078e0202 */
[----:B0-----:R-:W-:-:S03]  /*1760*/  MOV R32, RZ ;  /* 0x000000ff00207202 */ /* 0x001fc60000000f00 */
[----:B------:R-:W-:-:S05]  /*1770*/  IMAD.WIDE R40, R41, R2, c[0x0][0x170] ;  /* 0x00005c0029287625 */ /* 0x000fca00078e0202 */
[----:B------:R0:W4:Y:S04]  /*1780*/  @P0 LDG.E.EL R59, [R40.64] ;  /* 0x00000004283b0981 */ /* 0x000128000c2e1900 */
[----:B------:R1:W4:Y:S01]  /*1790*/  @P0 LDG.E.EL R32, [R34.64] ;  /* 0x0000000422200981 */ /* 0x000322000c2e1900 */
[----:B------:R-:W-:-:S03]  /*17a0*/  MOV R57, RZ ;  /* 0x000000ff00397202 */ /* 0x000fc60000000f00 */
[----:B0-----:R-:W3:Y:S04]  /*17b0*/  LDS R40, [R45.X4+0x1860] ;  /* 0x001860002d287984 */ /* 0x001ee80000004800 */
[----:B------:R0:W4:Y:S02]  /*17c0*/  @P0 LDG.E.EL R57, [R38.64] ;  /* 0x0000000426390981 */ /* 0x000124000c2e1900 */
[----:B0-----:R-:W-:-:S04]  /*17d0*/  IMAD R39, R20, 0x32, R11 ;  /* 0x0000003214277824 */ /* 0x001fc800078e020b */
[----:B------:R-:W-:-:S05]  /*17e0*/  IMAD.WIDE R38, R39, R2, c[0x0][0x188] ;  /* 0x0000620027267625 */ /* 0x000fca00078e0202 */
[----:B------:R0:W-:Y:S01]  /*17f0*/  @P6 STG.E.64 [R38.64], R30 ;  /* 0x0000001e26006986 */ /* 0x0001e2000c101b04 */
[----:B---3--:R-:W-:-:S03]  /*1800*/  FADD R40, R40, -R27 ;  /* 0x8000001b28287221 */ /* 0x008fc60000000000 */
[----:B------:R-:W4:Y:S01]  /*1810*/  LDS R27, [R45.X4+0x2084] ;  /* 0x002084002d1b7984 */ /* 0x000f220000004800 */
[----:B-----5:R-:W-:-:S06]  /*1820*/  FFMA R49, R49, R37, 9.9999997473787516356e-06 ;  /* 0x3727c5ac31317423 */ /* 0x020fcc0000000025 */
[----:B------:R-:W1:Y:S02]  /*1830*/  MUFU.RSQ R49, R49 ;  /* 0x0000003100317308 */ /* 0x000e640000001400 */
[----:B-1----:R-:W-:Y:S02]  /*1840*/  FMUL R34, R49, R40 ;  /* 0x0000002831227220 */ /* 0x002fe40000400000 */
[----:B------:R-:W1:Y:S01]  /*1850*/  LDS R40, [R45.X4+0x1864] ;  /* 0x001864002d287984 */ /* 0x000e620000004800 */
[----:B--2---:R-:W-:-:S04]  /*1860*/  FFMA R58, R58, R37, 9.9999997473787516356e-06 ;  /* 0x3727c5ac3a3a7423 */ /* 0x004fc80000000025 */
[----:B0-----:R-:W0:Y:S01]  /*1870*/  MUFU.RSQ R31, R58 ;  /* 0x0000003a001f7308 */ /* 0x001e220000001400 */
[----:B----4-:R-:W-:Y:S02]  /*1880*/  FADD R16, R27, -R16 ;  /* 0x800000101b107221 */ /* 0x010fe40000000000 */
[----:B------:R-:W2:Y:S01]  /*1890*/  LDS R27, [R45.X4+0x28a0] ;  /* 0x0028a0002d1b7984 */ /* 0x000ea20000004800 */
[----:B------:R-:W-:Y:S01]  /*18a0*/  FFMA R47, R47, R37, 9.9999997473787516356e-06 ;  /* 0x3727c5ac2f2f7423 */ /* 0x000fe20000000025 */
[----:B0-----:R-:W-:Y:S02]  /*18b0*/  FMUL R31, R31, R16 ;  /* 0x000000101f1f7220 */ /* 0x001fe40000400000 */
[----:B------:R-:W0:Y:S01]  /*18c0*/  LDS R16, [R45.X4+0x28a4] ;  /* 0x0028a4002d107984 */ /* 0x000e220000004800 */
[----:B------:R-:W3:Y:S01]  /*18d0*/  MUFU.RSQ R30, R47 ;  /* 0x0000002f001e7308 */ /* 0x000ee20000001400 */
[----:B-1----:R-:W-:Y:S02]  /*18e0*/  FADD R19, R40, -R19 ;  /* 0x8000001328137221 */ /* 0x002fe40000000000 */
[----:B------:R-:W-:Y:S02]  /*18f0*/  LDS R40, [R45.X4+0x38e0] ;  /* 0x0038e0002d287984 */ /* 0x000fe40000004800 */
[----:B---3--:R-:W-:-:S02]  /*1900*/  FMUL R30, R30, R19 ;  /* 0x000000131e1e7220 */ /* 0x008fc40000400000 */
[----:B------:R-:W1:Y:S01]  /*1910*/  LDS R19, [R45.X4+0x2080] ;  /* 0x002080002d137984 */ /* 0x000e620000004800 */
[----:B--2---:R-:W-:Y:S01]  /*1920*/  FADD R24, R27, -R24 ;  /* 0x800000181b187221 */ /* 0x004fe20000000000 */
[-C--:B------:R-:W-:Y:S01]  /*1930*/  FFMA R27, R54, R37.reuse, 9.9999997473787516356e-06 ;  /* 0x3727c5ac361b7423 */ /* 0x080fe20000000025 */
[----:B0-----:R-:W-:Y:S01]  /*1940*/  FADD R16, R16, -R13 ;  /* 0x8000000d10107221 */ /* 0x001fe20000000000 */
[----:B------:R-:W-:Y:S02]  /*1950*/  FFMA R60, R60, R37, 9.9999997473787516356e-06 ;  /* 0x3727c5ac3c3c7423 */ /* 0x000fe40000000025 */
[----:B------:R-:W0:Y:S01]  /*1960*/  MUFU.RSQ R13, R27 ;  /* 0x0000001b000d7308 */ /* 0x000e220000001400 */
[----:B-1----:R-:W-:Y:S01]  /*1970*/  FADD R26, R19, -R26 ;  /* 0x8000001a131a7221 */ /* 0x002fe20000000000 */
[----:B------:R-:W-:Y:S06]  /*1980*/  LDS R54, [R45.X4+0x30c4] ;  /* 0x0030c4002d367984 */ /* 0x000fec0000004800 */
[----:B------:R-:W1:Y:S01]  /*1990*/  MUFU.RSQ R19, R60 ;  /* 0x0000003c00137308 */ /* 0x000e620000001400 */
[----:B0-----:R-:W-:-:S02]  /*19a0*/  FMUL R13, R13, R16 ;  /* 0x000000100d0d7220 */ /* 0x001fc40000400000 */
[----:B------:R-:W0:Y:S01]  /*19b0*/  LDS R16, [R45.X4+0x30c0] ;  /* 0x0030c0002d107984 */ /* 0x000e220000004800 */
[-C--:B------:R-:W-:Y:S01]  /*19c0*/  FFMA R56, R56, R37.reuse, 9.9999997473787516356e-06 ;  /* 0x3727c5ac38387423 */ /* 0x080fe20000000025 */
[----:B-1----:R-:W-:Y:S02]  /*19d0*/  FMUL R19, R19, R26 ;  /* 0x0000001a13137220 */ /* 0x002fe40000400000 */
[----:B------:R-:W1:Y:S01]  /*19e0*/  LDS R26, [R45.X4+0x38e4] ;  /* 0x0038e4002d1a7984 */ /* 0x000e620000004800 */
[----:B------:R-:W2:Y:S01]  /*19f0*/  MUFU.RSQ R33, R56 ;  /* 0x0000003800217308 */ /* 0x000ea20000001400 */
[----:B------:R-:W-:-:S07]  /*1a00*/  FFMA R53, R53, R37, 9.9999997473787516356e-06 ;  /* 0x3727c5ac35357423 */ /* 0x000fce0000000025 */
[----:B------:R-:W-:Y:S01]  /*1a10*/  MUFU.RSQ R20, R53 ;  /* 0x0000003500147308 */ /* 0x000fe20000001400 */
[----:B--2---:R-:W-:Y:S01]  /*1a20*/  FMUL R33, R33, R24 ;  /* 0x0000001821217220 */ /* 0x004fe20000400000 */
[----:B------:R-:W-:-:S06]  /*1a30*/  FFMA R24, R48, R37, 9.9999997473787516356e-06 ;  /* 0x3727c5ac30187423 */ /* 0x000fcc0000000025 */
[----:B------:R-:W-:Y:S01]  /*1a40*/  MUFU.RSQ R24, R24 ;  /* 0x0000001800187308 */ /* 0x000fe20000001400 */
[----:B0-----:R-:W-:Y:S01]  /*1a50*/  FADD R21, R16, -R21 ;  /* 0x8000001510157221 */ /* 0x001fe20000000000 */
[----:B------:R-:W-:-:S06]  /*1a60*/  FFMA R16, R52, R37, 9.9999997473787516356e-06 ;  /* 0x3727c5ac34107423 */ /* 0x000fcc0000000025 */
[----:B------:R-:W0:Y:S01]  /*1a70*/  MUFU.RSQ R16, R16 ;  /* 0x0000001000107308 */ /* 0x000e220000001400 */
[-C--:B------:R-:W-:Y:S01]  /*1a80*/  FFMA R38, R59, R37.reuse, 9.9999997473787516356e-06 ;  /* 0x3727c5ac3b267423 */ /* 0x080fe20000000025 */
[----:B------:R-:W-:Y:S01]  /*1a90*/  FFMA R32, R32, R37, 9.9999997473787516356e-06 ;  /* 0x3727c5ac20207423 */ /* 0x000fe20000000025 */
[----:B------:R-:W-:Y:S01]  /*1aa0*/  ISETP.NE.AND P6, PT, R55, RZ, PT ;  /* 0x000000ff3700720c */ /* 0x000fe20003fc5270 */
[----:B------:R-:W-:Y:S01]  /*1ab0*/  IMAD R27, R44, 0x32, R11 ;  /* 0x000000322c1b7824 */ /* 0x000fe200078e020b */
[----:B------:R-:W-:Y:S01]  /*1ac0*/  FADD R3, R54, -R3 ;  /* 0x8000000336037221 */ /* 0x000fe20000000000 */
[--C-:B------:R-:W-:Y:S02]  /*1ad0*/  IMAD R41, R8, 0x32, R11.reuse ;  /* 0x0000003208297824 */ /* 0x100fe400078e020b */
[----:B------:R-:W2:Y:S01]  /*1ae0*/  MUFU.RSQ R38, R38 ;  /* 0x0000002600267308 */ /* 0x000ea20000001400 */
[----:B------:R-:W-:Y:S01]  /*1af0*/  IMAD R39, R9, 0x32, R11 ;  /* 0x0000003209277824 */ /* 0x000fe200078e020b */
[----:B-1----:R-:W-:Y:S01]  /*1b00*/  FADD R61, R26, -R61 ;  /* 0x8000003d1a3d7221 */ /* 0x002fe20000000000 */
[-CC-:B------:R-:W-:Y:S01]  /*1b10*/  FFMA R8, R6, R43.reuse, R29.reuse ;  /* 0x0000002b06087223 */ /* 0x180fe2000000001d */
[----:B------:R-:W-:Y:S01]  /*1b20*/  FFMA R9, R50, R43, R29 ;  /* 0x0000002b32097223 */ /* 0x000fe2000000001d */
[----:B------:R-:W-:-:S03]  /*1b30*/  IMAD.WIDE R26, R27, R2, c[0x0][0x188] ;  /* 0x000062001b1a7625 */ /* 0x000fc600078e0202 */
[----:B------:R-:W1:Y:S01]  /*1b40*/  MUFU.RSQ R32, R32 ;  /* 0x0000002000207308 */ /* 0x000e620000001400 */
[----:B0-----:R-:W-:Y:S01]  /*1b50*/  FMUL R16, R16, R21 ;  /* 0x0000001510107220 */ /* 0x001fe20000400000 */
[----:B------:R-:W-:Y:S01]  /*1b60*/  FMUL R24, R24, R3 ;  /* 0x0000000318187220 */ /* 0x000fe20000400000 */
[----:B------:R-:W-:Y:S01]  /*1b70*/  FMUL R20, R20, R51 ;  /* 0x0000003314147220 */ /* 0x000fe20000400000 */
[--C-:B------:R-:W-:Y:S02]  /*1b80*/  IMAD R47, R46, 0x32, R11.reuse ;  /* 0x000000322e2f7824 */ /* 0x100fe400078e020b */
[----:B------:R-:W-:Y:S01]  /*1b90*/  IMAD R35, R14, 0x32, R11 ;  /* 0x000000320e237824 */ /* 0x000fe200078e020b */
[-CC-:B------:R-:W-:Y:S01]  /*1ba0*/  FFMA R14, R34, R28.reuse, R15.reuse ;  /* 0x0000001c220e7223 */ /* 0x180fe2000000000f */
[----:B------:R-:W-:Y:S01]  /*1bb0*/  FFMA R15, R30, R28, R15 ;  /* 0x0000001c1e0f7223 */ /* 0x000fe2000000000f */
[----:B------:R-:W-:Y:S01]  /*1bc0*/  IMAD R37, R18, 0x32, R11 ;  /* 0x0000003212257824 */ /* 0x000fe200078e020b */
[-CC-:B------:R-:W-:Y:S01]  /*1bd0*/  FFMA R28, R16, R22.reuse, R7.reuse ;  /* 0x00000016101c7223 */ /* 0x180fe20000000007 */
[----:B------:R-:W-:Y:S01]  /*1be0*/  FFMA R29, R24, R22, R7 ;  /* 0x00000016181d7223 */ /* 0x000fe20000000007 */
[----:B------:R0:W-:Y:S01]  /*1bf0*/  @P6 STG.E.64 [R26.64], R8 ;  /* 0x000000081a006986 */ /* 0x0001e2000c101b04 */
[-CC-:B------:R-:W-:Y:S01]  /*1c00*/  FFMA R42, R42, R36.reuse, R17.reuse ;  /* 0x000000242a2a7223 */ /* 0x180fe20000000011 */
[----:B------:R-:W-:Y:S01]  /*1c10*/  FFMA R43, R20, R36, R17 ;  /* 0x00000024142b7223 */ /* 0x000fe20000000011 */
[-C--:B------:R-:W-:Y:S01]  /*1c20*/  IMAD.WIDE R6, R47, R2.reuse, c[0x0][0x188] ;  /* 0x000062002f067625 */ /* 0x080fe200078e0202 */
[-CC-:B------:R-:W-:Y:S01]  /*1c30*/  FFMA R30, R19, R25.reuse, R12.reuse ;  /* 0x00000019131e7223 */ /* 0x180fe2000000000c */
[----:B------:R-:W-:Y:S01]  /*1c40*/  FFMA R31, R31, R25, R12 ;  /* 0x000000191f1f7223 */ /* 0x000fe2000000000c */
[-CC-:B------:R-:W-:Y:S01]  /*1c50*/  FFMA R21, R13, R23.reuse, R10.reuse ;  /* 0x000000170d157223 */ /* 0x180fe2000000000a */
[----:B------:R-:W-:Y:S01]  /*1c60*/  IMAD.WIDE R12, R39, R2, c[0x0][0x188] ;  /* 0x00006200270c7625 */ /* 0x000fe200078e0202 */
[----:B------:R-:W-:Y:S01]  /*1c70*/  FFMA R20, R33, R23, R10 ;  /* 0x0000001721147223 */ /* 0x000fe2000000000a */
[----:B------:R-:W-:-:S02]  /*1c80*/  FADD R57, R40, -R57 ;  /* 0x8000003928397221 */ /* 0x000fc40000000000 */
[----:B------:R-:W-:-:S04]  /*1c90*/  IMAD.WIDE R16, R37, R2, c[0x0][0x188] ;  /* 0x0000620025107625 */ /* 0x000fc800078e0202 */
[-C--:B0-----:R-:W-:Y:S01]  /*1ca0*/  IMAD.WIDE R8, R41, R2.reuse, c[0x0][0x188] ;  /* 0x0000620029087625 */ /* 0x081fe200078e0202 */
[----:B------:R0:W-:Y:S03]  /*1cb0*/  @P5 STG.E.64 [R6.64], R42 ;  /* 0x0000002a06005986 */ /* 0x0001e6000c101b04 */
[----:B------:R-:W-:Y:S01]  /*1cc0*/  IMAD.WIDE R18, R35, R2, c[0x0][0x188] ;  /* 0x0000620023127625 */ /* 0x000fe200078e0202 */
[----:B------:R0:W-:Y:S01]  /*1cd0*/  @P4 STG.E.64 [R8.64], R14 ;  /* 0x0000000e08004986 */ /* 0x0001e2000c101b04 */
[----:B--2---:R-:W-:Y:S01]  /*1ce0*/  FMUL R57, R38, R57 ;  /* 0x0000003926397220 */ /* 0x004fe20000400000 */
[----:B-1----:R-:W-:Y:S01]  /*1cf0*/  FMUL R61, R32, R61 ;  /* 0x0000003d203d7220 */ /* 0x002fe20000400000 */
[----:B------:R-:W-:Y:S01]  /*1d00*/  IMAD R11, R4, 0x32, R11 ;  /* 0x00000032040b7824 */ /* 0x000fe200078e020b */
[----:B------:R0:W-:Y:S04]  /*1d10*/  @P3 STG.E.64 [R12.64], R30 ;  /* 0x0000001e0c003986 */ /* 0x0001e8000c101b04 */
[----:B------:R0:W-:Y:S01]  /*1d20*/  @P2 STG.E.64 [R16.64], R20 ;  /* 0x0000001410002986 */ /* 0x0001e2000c101b04 */
[----:B------:R-:W-:-:S03]  /*1d30*/  FFMA R60, R57, R5, R0 ;  /* 0x00000005393c7223 */ /* 0x000fc60000000000 */
[----:B------:R0:W-:Y:S01]  /*1d40*/  @P1 STG.E.64 [R18.64], R28 ;  /* 0x0000001c12001986 */ /* 0x0001e2000c101b04 */
[----:B------:R-:W-:Y:S01]  /*1d50*/  FFMA R61, R61, R5, R0 ;  /* 0x000000053d3d7223 */ /* 0x000fe20000000000 */
[----:B------:R-:W-:Y:S01]  /*1d60*/  IMAD.WIDE R2, R11, R2, c[0x0][0x188] ;  /* 0x000062000b027625 */ /* 0x000fe200078e0202 */
[----:B------:R-:W-:Y:S06]  /*1d70*/  @!P0 EXIT ;  /* 0x000000000000894d */ /* 0x000fec0003800000 */
[----:B------:R-:W-:Y:S01]  /*1d80*/  STG.E.64 [R2.64], R60 ;  /* 0x0000003c02007986 */ /* 0x000fe2000c101b04 */
[----:B------:R-:W-:Y:S05]  /*1d90*/  EXIT ;  /* 0x000000000000794d */ /* 0x000fea0003800000 */
.L_x_0:
[----:B------:R-:W-:-:S00]  /*1da0*/  BRA `(.L_x_0) ;  /* 0xfffffff000007947 */ /* 0x000fc0000383ffff */
[----:B------:R-:W-:-:S00]  /*1db0*/  NOP ;  /* 0x0000000000007918 */ /* 0x000fc00000000000 */
        /* <DEDUP_REMOVED lines=12> */
.L_x_1:


//--------------------- .nv.global.init           --------------------------
	.section	.nv.global.init,"aw",@progbits
.nv.global.init:
	.type		_$_str,@object
	.size		_$_str,(.L_0 - _$_str)
_$_str:
        /*0000*/ 	.byte	0x5f, 0x5f, 0x43, 0x55, 0x44, 0x41, 0x5f, 0x46, 0x54, 0x5a, 0x00
.L_0:


//--------------------- .nv.shared.triton__0d1d2d3d4d5d6de7 --------------------------
	.section	.nv.shared.triton__0d1d2d3d4d5d6de7,"aw",@nobits
	.align	16
